	.target	sm_90a

	.elftype	@"ET_EXEC"


//--------------------- .note.nv.tkinfo           --------------------------
	.section	.note.nv.tkinfo,"",@"SHT_NOTE"
	.sectionflags	@"SHF_NOTE_NV_TKINFO"
	.tkinfo
        /*0018*/ 	.word	0x00000002
        /*0030*/ 	.string	""
        /*0030*/ 	.string	"ptxas"
        /*0030*/ 	.string	"Cuda compilation tools, release 13.0, V13.0.88"
        /*0030*/ 	.string	"Build cuda_13.0.r13.0/compiler.36424714_0"
        /*0030*/ 	.string	"-arch sm_90a -m 64 "



//--------------------- .note.nv.cuinfo           --------------------------
	.section	.note.nv.cuinfo,"",@"SHT_NOTE"
	.sectionflags	@"SHF_NOTE_NV_CUINFO"
        /*0018*/ 	.short	0x0002
        /*001a*/ 	.short	0x005a
        /*001c*/ 	.short	0x0082
	.zero		2


//--------------------- .nv.info                  --------------------------
	.section	.nv.info,"",@"SHT_CUDA_INFO"
	.align	4


	//----- nvinfo : EIATTR_REGCOUNT
	.align		4
        /*0000*/ 	.byte	0x04, 0x2f
        /*0002*/ 	.short	(.L_15 - .L_14)
	.align		4
.L_14:
        /*0004*/ 	.word	index@(_ZN7cutlass13device_kernelINS_4gemm6kernel13GemmUniversalIN4cute5tupleIJiiiiEEENS1_10collective13CollectiveMmaINS1_34MainloopSm90TmaGmmaWarpSpecializedILi11ENS5_IJNS4_1CILi1EEENSA_ILi8EEESB_EEENS1_35KernelTmaWarpSpecializedCooperativeEEENS5_IJNSA_ILi256EEENSA_ILi64EEENSA_ILi32EEEEEENS_10bfloat16_tENS5_IJlSB_lEEESK_SL_NS4_8TiledMMAINS4_8MMA_AtomIJNS4_4SM904GMMA27MMA_64x64x16_F32BF16BF16_SSILNSP_5MajorE0ELSR_0ELNSP_7ScaleInE1ELSS_1EEEEEENS4_6LayoutINS5_IJNSA_ILi2EEESB_SB_EEENS5_IJSB_NSA_ILi0EEESY_EEEEENS5_IJNS4_10UnderscoreES11_S11_EEEEENS4_23SM90_TMA_LOAD_MULTICASTENS4_14ComposedLayoutINS4_7SwizzleILi2ELi4ELi3EEENS4_18smem_ptr_flag_bitsILi16EEENSV_INS5_IJSC_SI_EEENS5_IJSI_SB_EEEEEEEvNS4_8identityENS4_13SM90_TMA_LOADES1D_vS1E_EENS_8epilogue10collective6detail29Sm90TmaWarpSpecializedAdapterINS1I_15DefaultEpilogueISK_SL_SL_NS1H_6thread17LinearCombinationISK_Li1EffLNS1M_9ScaleType4KindE0ELNS_15FloatRoundStyleE2ESK_EENS1_15EpilogueDefaultEEEEEvvEEEEvNT_6ParamsE)
        /*0008*/ 	.word	0x000000a8


	//----- nvinfo : EIATTR_FRAME_SIZE
	.align		4
.L_15:
        /*000c*/ 	.byte	0x04, 0x11
        /*000e*/ 	.short	(.L_17 - .L_16)
	.align		4
.L_16:
        /*0010*/ 	.word	index@(_ZN7cutlass13device_kernelINS_4gemm6kernel13GemmUniversalIN4cute5tupleIJiiiiEEENS1_10collective13CollectiveMmaINS1_34MainloopSm90TmaGmmaWarpSpecializedILi11ENS5_IJNS4_1CILi1EEENSA_ILi8EEESB_EEENS1_35KernelTmaWarpSpecializedCooperativeEEENS5_IJNSA_ILi256EEENSA_ILi64EEENSA_ILi32EEEEEENS_10bfloat16_tENS5_IJlSB_lEEESK_SL_NS4_8TiledMMAINS4_8MMA_AtomIJNS4_4SM904GMMA27MMA_64x64x16_F32BF16BF16_SSILNSP_5MajorE0ELSR_0ELNSP_7ScaleInE1ELSS_1EEEEEENS4_6LayoutINS5_IJNSA_ILi2EEESB_SB_EEENS5_IJSB_NSA_ILi0EEESY_EEEEENS5_IJNS4_10UnderscoreES11_S11_EEEEENS4_23SM90_TMA_LOAD_MULTICASTENS4_14ComposedLayoutINS4_7SwizzleILi2ELi4ELi3EEENS4_18smem_ptr_flag_bitsILi16EEENSV_INS5_IJSC_SI_EEENS5_IJSI_SB_EEEEEEEvNS4_8identityENS4_13SM90_TMA_LOADES1D_vS1E_EENS_8epilogue10collective6detail29Sm90TmaWarpSpecializedAdapterINS1I_15DefaultEpilogueISK_SL_SL_NS1H_6thread17LinearCombinationISK_Li1EffLNS1M_9ScaleType4KindE0ELNS_15FloatRoundStyleE2ESK_EENS1_15EpilogueDefaultEEEEEvvEEEEvNT_6ParamsE)
        /*0014*/ 	.word	0x00000000


	//----- nvinfo : EIATTR_MIN_STACK_SIZE
	.align		4
.L_17:
        /*0018*/ 	.byte	0x04, 0x12
        /*001a*/ 	.short	(.L_19 - .L_18)
	.align		4
.L_18:
        /*001c*/ 	.word	index@(_ZN7cutlass13device_kernelINS_4gemm6kernel13GemmUniversalIN4cute5tupleIJiiiiEEENS1_10collective13CollectiveMmaINS1_34MainloopSm90TmaGmmaWarpSpecializedILi11ENS5_IJNS4_1CILi1EEENSA_ILi8EEESB_EEENS1_35KernelTmaWarpSpecializedCooperativeEEENS5_IJNSA_ILi256EEENSA_ILi64EEENSA_ILi32EEEEEENS_10bfloat16_tENS5_IJlSB_lEEESK_SL_NS4_8TiledMMAINS4_8MMA_AtomIJNS4_4SM904GMMA27MMA_64x64x16_F32BF16BF16_SSILNSP_5MajorE0ELSR_0ELNSP_7ScaleInE1ELSS_1EEEEEENS4_6LayoutINS5_IJNSA_ILi2EEESB_SB_EEENS5_IJSB_NSA_ILi0EEESY_EEEEENS5_IJNS4_10UnderscoreES11_S11_EEEEENS4_23SM90_TMA_LOAD_MULTICASTENS4_14ComposedLayoutINS4_7SwizzleILi2ELi4ELi3EEENS4_18smem_ptr_flag_bitsILi16EEENSV_INS5_IJSC_SI_EEENS5_IJSI_SB_EEEEEEEvNS4_8identityENS4_13SM90_TMA_LOADES1D_vS1E_EENS_8epilogue10collective6detail29Sm90TmaWarpSpecializedAdapterINS1I_15DefaultEpilogueISK_SL_SL_NS1H_6thread17LinearCombinationISK_Li1EffLNS1M_9ScaleType4KindE0ELNS_15FloatRoundStyleE2ESK_EENS1_15EpilogueDefaultEEEEEvvEEEEvNT_6ParamsE)
        /*0020*/ 	.word	0x00000000
.L_19:


//--------------------- .nv.compat                --------------------------
	.section	.nv.compat,"",@"SHT_CUDA_COMPAT_INFO"
	.align	4
        /*0000*/ 	.byte	0x02, 0x09, 0x01, 0x00, 0x02, 0x02, 0x04, 0x00, 0x02, 0x05, 0x05, 0x00, 0x03, 0x07, 0x01, 0x01
        /*0010*/ 	.byte	0x02, 0x03, 0x01, 0x00, 0x02, 0x06, 0x01, 0x00, 0x04, 0x0b, 0x08, 0x00, 0x00, 0x00, 0x00, 0x00
        /*0020*/ 	.byte	0x00, 0x00, 0x00, 0x00


//--------------------- .nv.info._ZN7cutlass13device_kernelINS_4gemm6kernel13GemmUniversalIN4cute5tupleIJiiiiEEENS1_10collective13CollectiveMmaINS1_34MainloopSm90TmaGmmaWarpSpecializedILi11ENS5_IJNS4_1CILi1EEENSA_ILi8EEESB_EEENS1_35KernelTmaWarpSpecializedCooperativeEEENS5_IJNSA_ILi256EEENSA_ILi64EEENSA_ILi32EEEEEENS_10bfloat16_tENS5_IJlSB_lEEESK_SL_NS4_8TiledMMAINS4_8MMA_AtomIJNS4_4SM904GMMA27MMA_64x64x16_F32BF16BF16_SSILNSP_5MajorE0ELSR_0ELNSP_7ScaleInE1ELSS_1EEEEEENS4_6LayoutINS5_IJNSA_ILi2EEESB_SB_EEENS5_IJSB_NSA_ILi0EEESY_EEEEENS5_IJNS4_10UnderscoreES11_S11_EEEEENS4_23SM90_TMA_LOAD_MULTICASTENS4_14ComposedLayoutINS4_7SwizzleILi2ELi4ELi3EEENS4_18smem_ptr_flag_bitsILi16EEENSV_INS5_IJSC_SI_EEENS5_IJSI_SB_EEEEEEEvNS4_8identityENS4_13SM90_TMA_LOADES1D_vS1E_EENS_8epilogue10collective6detail29Sm90TmaWarpSpecializedAdapterINS1I_15DefaultEpilogueISK_SL_SL_NS1H_6thread17LinearCombinationISK_Li1EffLNS1M_9ScaleType4KindE0ELNS_15FloatRoundStyleE2ESK_EENS1_15EpilogueDefaultEEEEEvvEEEEvNT_6ParamsE --------------------------
	.section	.nv.info._ZN7cutlass13device_kernelINS_4gemm6kernel13GemmUniversalIN4cute5tupleIJiiiiEEENS1_10collective13CollectiveMmaINS1_34MainloopSm90TmaGmmaWarpSpecializedILi11ENS5_IJNS4_1CILi1EEENSA_ILi8EEESB_EEENS1_35KernelTmaWarpSpecializedCooperativeEEENS5_IJNSA_ILi256EEENSA_ILi64EEENSA_ILi32EEEEEENS_10bfloat16_tENS5_IJlSB_lEEESK_SL_NS4_8TiledMMAINS4_8MMA_AtomIJNS4_4SM904GMMA27MMA_64x64x16_F32BF16BF16_SSILNSP_5MajorE0ELSR_0ELNSP_7ScaleInE1ELSS_1EEEEEENS4_6LayoutINS5_IJNSA_ILi2EEESB_SB_EEENS5_IJSB_NSA_ILi0EEESY_EEEEENS5_IJNS4_10UnderscoreES11_S11_EEEEENS4_23SM90_TMA_LOAD_MULTICASTENS4_14ComposedLayoutINS4_7SwizzleILi2ELi4ELi3EEENS4_18smem_ptr_flag_bitsILi16EEENSV_INS5_IJSC_SI_EEENS5_IJSI_SB_EEEEEEEvNS4_8identityENS4_13SM90_TMA_LOADES1D_vS1E_EENS_8epilogue10collective6detail29Sm90TmaWarpSpecializedAdapterINS1I_15DefaultEpilogueISK_SL_SL_NS1H_6thread17LinearCombinationISK_Li1EffLNS1M_9ScaleType4KindE0ELNS_15FloatRoundStyleE2ESK_EENS1_15EpilogueDefaultEEEEEvvEEEEvNT_6ParamsE,"",@"SHT_CUDA_INFO"
	.sectionflags	@""
	.align	4


	//----- nvinfo : EIATTR_CUDA_API_VERSION
	.align		4
        /*0000*/ 	.byte	0x04, 0x37
        /*0002*/ 	.short	(.L_21 - .L_20)
.L_20:
        /*0004*/ 	.word	0x00000082


	//----- nvinfo : EIATTR_KPARAM_INFO
	.align		4
.L_21:
        /*0008*/ 	.byte	0x04, 0x17
        /*000a*/ 	.short	(.L_23 - .L_22)
.L_22:
        /*000c*/ 	.word	0x00000000
        /*0010*/ 	.short	0x0000
        /*0012*/ 	.short	0x0070
        /*0014*/ 	.byte	0x00, 0xf0, 0x01, 0x10


	//----- nvinfo : EIATTR_SPARSE_MMA_MASK
	.align		4
.L_23:
        /*0018*/ 	.byte	0x03, 0x50
        /*001a*/ 	.short	0x0000


	//----- nvinfo : EIATTR_MAXREG_COUNT
	.align		4
        /*001c*/ 	.byte	0x03, 0x1b
        /*001e*/ 	.short	0x00a8


	//----- nvinfo : EIATTR_NUM_BARRIERS
	.align		4
        /*0020*/ 	.byte	0x02, 0x4c
        /*0022*/ 	.byte	0x01
	.zero		1


	//----- nvinfo : EIATTR_EXTERNS
	.align		4
        /*0024*/ 	.byte	0x04, 0x0f
        /*0026*/ 	.short	(.L_25 - .L_24)


	//   ....[0]....
	.align		4
.L_24:
        /*0028*/ 	.word	index@(__assertfail)


	//----- nvinfo : EIATTR_MERCURY_ISA_VERSION
	.align		4
.L_25:
        /*002c*/ 	.byte	0x03, 0x5f
        /*002e*/ 	.short	0x0101


	//----- nvinfo : EIATTR_INT_WARP_WIDE_INSTR_OFFSETS
	.align		4
        /*0030*/ 	.byte	0x04, 0x31
        /*0032*/ 	.short	(.L_27 - .L_26)


	//   ....[0]....
.L_26:
        /*0034*/ 	.word	0x00000590


	//   ....[1]....
        /*0038*/ 	.word	0x000005b0


	//   ....[2]....
        /*003c*/ 	.word	0x00000740


	//   ....[3]....
        /*0040*/ 	.word	0x00001f80


	//----- nvinfo : EIATTR_COOP_GROUP_MASK_REGIDS
	.align		4
.L_27:
        /*0044*/ 	.byte	0x04, 0x29
        /*0046*/ 	.short	(.L_29 - .L_28)


	//   ....[0]....
.L_28:
        /*0048*/ 	.word	0xffffffff


	//   ....[1]....
        /*004c*/ 	.word	0xffffffff


	//   ....[2]....
        /*0050*/ 	.word	0xffffffff


	//   ....[3]....
        /*0054*/ 	.word	0xffffffff


	//   ....[4]....
        /*0058*/ 	.word	0xffffffff


	//   ....[5]....
        /*005c*/ 	.word	0xffffffff


	//----- nvinfo : EIATTR_COOP_GROUP_INSTR_OFFSETS
	.align		4
.L_29:
        /*0060*/ 	.byte	0x04, 0x28
        /*0062*/ 	.short	(.L_31 - .L_30)


	//   ....[0]....
.L_30:
        /*0064*/ 	.word	0x00000060


	//   ....[1]....
        /*0068*/ 	.word	0x00000070


	//   ....[2]....
        /*006c*/ 	.word	0x00000130


	//   ....[3]....
        /*0070*/ 	.word	0x000003d0


	//   ....[4]....
        /*0074*/ 	.word	0x000008a0


	//   ....[5]....
        /*0078*/ 	.word	0x00001540


	//----- nvinfo : EIATTR_REG_RECONFIG
	.align		4
.L_31:
        /*007c*/ 	.byte	0x01, 0x54
	.zero		2


	//----- nvinfo : EIATTR_SYSCALL_OFFSETS
	.align		4
        /*0080*/ 	.byte	0x04, 0x46
        /*0082*/ 	.short	(.L_33 - .L_32)


	//   ....[0]....
.L_32:
        /*0084*/ 	.word	0x00001730


	//----- nvinfo : EIATTR_MBARRIER_INSTR_OFFSETS
	.align		4
.L_33:
        /*0088*/ 	.byte	0x04, 0x39
        /*008a*/ 	.short	(.L_35 - .L_34)


	//   ....[0]....
.L_34:
        /*008c*/ 	.word	0x00000250
        /*0090*/ 	.word	0x000000ff
        /*0094*/ 	.word	0x00000000
        /*0098*/ 	.short	0x0100
        /*009a*/ 	.byte	0x08
	.zero		1


	//   ....[1]....
        /*009c*/ 	.word	0x00000260
        /*00a0*/ 	.word	0x000000ff
        /*00a4*/ 	.word	0x00000058
        /*00a8*/ 	.short	0x0100
        /*00aa*/ 	.byte	0x08
	.zero		1


	//   ....[2]....
        /*00ac*/ 	.word	0x00000270
        /*00b0*/ 	.word	0x000000ff
        /*00b4*/ 	.word	0x00000008
        /*00b8*/ 	.short	0x0100
        /*00ba*/ 	.byte	0x08
	.zero		1


	//   ....[3]....
        /*00bc*/ 	.word	0x00000280
        /*00c0*/ 	.word	0x000000ff
        /*00c4*/ 	.word	0x00000060
        /*00c8*/ 	.short	0x0100
        /*00ca*/ 	.byte	0x08
	.zero		1


	//   ....[4]....
        /*00cc*/ 	.word	0x00000290
        /*00d0*/ 	.word	0x000000ff
        /*00d4*/ 	.word	0x00000010
        /*00d8*/ 	.short	0x0100
        /*00da*/ 	.byte	0x08
	.zero		1


	//   ....[5]....
        /*00dc*/ 	.word	0x000002a0
        /*00e0*/ 	.word	0x000000ff
        /*00e4*/ 	.word	0x00000068
        /*00e8*/ 	.short	0x0100
        /*00ea*/ 	.byte	0x08
	.zero		1


	//   ....[6]....
        /*00ec*/ 	.word	0x000002b0
        /*00f0*/ 	.word	0x000000ff
        /*00f4*/ 	.word	0x00000018
        /*00f8*/ 	.short	0x0100
        /*00fa*/ 	.byte	0x08
	.zero		1


	//   ....[7]....
        /*00fc*/ 	.word	0x000002c0
        /*0100*/ 	.word	0x000000ff
        /*0104*/ 	.word	0x00000070
        /*0108*/ 	.short	0x0100
        /*010a*/ 	.byte	0x08
	.zero		1


	//   ....[8]....
        /*010c*/ 	.word	0x000002d0
        /*0110*/ 	.word	0x000000ff
        /*0114*/ 	.word	0x00000020
        /*0118*/ 	.short	0x0100
        /*011a*/ 	.byte	0x08
	.zero		1


	//   ....[9]....
        /*011c*/ 	.word	0x000002e0
        /*0120*/ 	.word	0x000000ff
        /*0124*/ 	.word	0x00000078
        /*0128*/ 	.short	0x0100
        /*012a*/ 	.byte	0x08
	.zero		1


	//   ....[10]....
        /*012c*/ 	.word	0x000002f0
        /*0130*/ 	.word	0x000000ff
        /*0134*/ 	.word	0x00000028
        /*0138*/ 	.short	0x0100
        /*013a*/ 	.byte	0x08
	.zero		1


	//   ....[11]....
        /*013c*/ 	.word	0x00000300
        /*0140*/ 	.word	0x000000ff
        /*0144*/ 	.word	0x00000080
        /*0148*/ 	.short	0x0100
        /*014a*/ 	.byte	0x08
	.zero		1


	//   ....[12]....
        /*014c*/ 	.word	0x00000310
        /*0150*/ 	.word	0x000000ff
        /*0154*/ 	.word	0x00000030
        /*0158*/ 	.short	0x0100
        /*015a*/ 	.byte	0x08
	.zero		1


	//   ....[13]....
        /*015c*/ 	.word	0x00000320
        /*0160*/ 	.word	0x000000ff
        /*0164*/ 	.word	0x00000088
        /*0168*/ 	.short	0x0100
        /*016a*/ 	.byte	0x08
	.zero		1


	//   ....[14]....
        /*016c*/ 	.word	0x00000330
        /*0170*/ 	.word	0x000000ff
        /*0174*/ 	.word	0x00000038
        /*0178*/ 	.short	0x0100
        /*017a*/ 	.byte	0x08
	.zero		1


	//   ....[15]....
        /*017c*/ 	.word	0x00000340
        /*0180*/ 	.word	0x000000ff
        /*0184*/ 	.word	0x00000090
        /*0188*/ 	.short	0x0100
        /*018a*/ 	.byte	0x08
	.zero		1


	//   ....[16]....
        /*018c*/ 	.word	0x00000350
        /*0190*/ 	.word	0x000000ff
        /*0194*/ 	.word	0x00000040
        /*0198*/ 	.short	0x0100
        /*019a*/ 	.byte	0x08
	.zero		1


	//   ....[17]....
        /*019c*/ 	.word	0x00000360
        /*01a0*/ 	.word	0x000000ff
        /*01a4*/ 	.word	0x00000098
        /*01a8*/ 	.short	0x0100
        /*01aa*/ 	.byte	0x08
	.zero		1


	//   ....[18]....
        /*01ac*/ 	.word	0x00000370
        /*01b0*/ 	.word	0x000000ff
        /*01b4*/ 	.word	0x00000048
        /*01b8*/ 	.short	0x0100
        /*01ba*/ 	.byte	0x08
	.zero		1


	//   ....[19]....
        /*01bc*/ 	.word	0x00000380
        /*01c0*/ 	.word	0x000000ff
        /*01c4*/ 	.word	0x000000a0
        /*01c8*/ 	.short	0x0100
        /*01ca*/ 	.byte	0x08
	.zero		1


	//   ....[20]....
        /*01cc*/ 	.word	0x00000390
        /*01d0*/ 	.word	0x000000ff
        /*01d4*/ 	.word	0x00000050
        /*01d8*/ 	.short	0x0100
        /*01da*/ 	.byte	0x08
	.zero		1


	//   ....[21]....
        /*01dc*/ 	.word	0x000003a0
        /*01e0*/ 	.word	0x000000ff
        /*01e4*/ 	.word	0x000000a8
        /*01e8*/ 	.short	0x0100
        /*01ea*/ 	.byte	0x08
	.zero		1


	//   ....[22]....
        /*01ec*/ 	.word	0x000007d0
        /*01f0*/ 	.word	0x000000ff
        /*01f4*/ 	.word	0x000000c0
        /*01f8*/ 	.short	0x0100
        /*01fa*/ 	.byte	0x06
	.zero		1


	//   ....[23]....
        /*01fc*/ 	.word	0x00000850
        /*0200*/ 	.word	0x000000ff
        /*0204*/ 	.word	0x000000c8
        /*0208*/ 	.short	0x0100
        /*020a*/ 	.byte	0x06
	.zero		1


	//   ....[24]....
        /*020c*/ 	.word	0x000017f0
        /*0210*/ 	.word	0x00000003
        /*0214*/ 	.word	0x00000000
        /*0218*/ 	.short	0x010a
        /*021a*/ 	.byte	0x3f
	.zero		1


	//   ....[25]....
        /*021c*/ 	.word	0x00001850
        /*0220*/ 	.word	0x00000003
        /*0224*/ 	.word	0x00000000
        /*0228*/ 	.short	0x010a
        /*022a*/ 	.byte	0x3f
	.zero		1


	//   ....[26]....
        /*022c*/ 	.word	0x00001bb0
        /*0230*/ 	.word	0x00000005
        /*0234*/ 	.word	0x00000000
        /*0238*/ 	.short	0x010a
        /*023a*/ 	.byte	0x3f
	.zero		1


	//   ....[27]....
        /*023c*/ 	.word	0x00001bf0
        /*0240*/ 	.word	0x00000005
        /*0244*/ 	.word	0x00000000
        /*0248*/ 	.short	0x010a
        /*024a*/ 	.byte	0x3f
	.zero		1


	//   ....[28]....
        /*024c*/ 	.word	0x00001e30
        /*0250*/ 	.word	0x00000004
        /*0254*/ 	.word	0x00000000
        /*0258*/ 	.short	0x0101
        /*025a*/ 	.byte	0x3f
	.zero		1


	//   ....[29]....
        /*025c*/ 	.word	0x00002020
        /*0260*/ 	.word	0x00000000
        /*0264*/ 	.word	0x00000000
        /*0268*/ 	.short	0x0101
        /*026a*/ 	.byte	0x3f
	.zero		1


	//   ....[30]....
        /*026c*/ 	.word	0x00007a70
        /*0270*/ 	.word	0x00000017
        /*0274*/ 	.word	0x00000058
        /*0278*/ 	.short	0x010a
        /*027a*/ 	.byte	0x3f
	.zero		1


	//   ....[31]....
        /*027c*/ 	.word	0x00007e00
        /*0280*/ 	.word	0x00000006
        /*0284*/ 	.word	0x000000c8
        /*0288*/ 	.short	0x0101
        /*028a*/ 	.byte	0x3f
	.zero		1


	//   ....[32]....
        /*028c*/ 	.word	0x00008540
        /*0290*/ 	.word	0x00000007
        /*0294*/ 	.word	0x00000000
        /*0298*/ 	.short	0x010a
        /*029a*/ 	.byte	0x3f
	.zero		1


	//   ....[33]....
        /*029c*/ 	.word	0x000085c0
        /*02a0*/ 	.word	0x00000006
        /*02a4*/ 	.word	0x00000000
        /*02a8*/ 	.short	0x010a
        /*02aa*/ 	.byte	0x3f
	.zero		1


	//   ....[34]....
        /*02ac*/ 	.word	0x00008650
        /*02b0*/ 	.word	0x00000007
        /*02b4*/ 	.word	0x00000000
        /*02b8*/ 	.short	0x010a
        /*02ba*/ 	.byte	0x3f
	.zero		1


	//   ....[35]....
        /*02bc*/ 	.word	0x000086e0
        /*02c0*/ 	.word	0x00000006
        /*02c4*/ 	.word	0x00000000
        /*02c8*/ 	.short	0x010a
        /*02ca*/ 	.byte	0x3f
	.zero		1


	//   ....[36]....
        /*02cc*/ 	.word	0x00008770
        /*02d0*/ 	.word	0x00000007
        /*02d4*/ 	.word	0x00000000
        /*02d8*/ 	.short	0x010a
        /*02da*/ 	.byte	0x3f
	.zero		1


	//   ....[37]....
        /*02dc*/ 	.word	0x00008800
        /*02e0*/ 	.word	0x00000006
        /*02e4*/ 	.word	0x00000000
        /*02e8*/ 	.short	0x010a
        /*02ea*/ 	.byte	0x3f
	.zero		1


	//   ....[38]....
        /*02ec*/ 	.word	0x00008890
        /*02f0*/ 	.word	0x00000007
        /*02f4*/ 	.word	0x00000000
        /*02f8*/ 	.short	0x010a
        /*02fa*/ 	.byte	0x3f
	.zero		1


	//   ....[39]....
        /*02fc*/ 	.word	0x00008920
        /*0300*/ 	.word	0x00000006
        /*0304*/ 	.word	0x00000000
        /*0308*/ 	.short	0x010a
        /*030a*/ 	.byte	0x3f
	.zero		1


	//   ....[40]....
        /*030c*/ 	.word	0x000089b0
        /*0310*/ 	.word	0x00000007
        /*0314*/ 	.word	0x00000000
        /*0318*/ 	.short	0x010a
        /*031a*/ 	.byte	0x3f
	.zero		1


	//   ....[41]....
        /*031c*/ 	.word	0x00008a40
        /*0320*/ 	.word	0x00000006
        /*0324*/ 	.word	0x00000000
        /*0328*/ 	.short	0x010a
        /*032a*/ 	.byte	0x3f
	.zero		1


	//   ....[42]....
        /*032c*/ 	.word	0x00008ad0
        /*0330*/ 	.word	0x00000005
        /*0334*/ 	.word	0x00000000
        /*0338*/ 	.short	0x010a
        /*033a*/ 	.byte	0x3f
	.zero		1


	//   ....[43]....
        /*033c*/ 	.word	0x00008b30
        /*0340*/ 	.word	0x00000003
        /*0344*/ 	.word	0x00000000
        /*0348*/ 	.short	0x010a
        /*034a*/ 	.byte	0x3f
	.zero		1


	//   ....[44]....
        /*034c*/ 	.word	0x00008b80
        /*0350*/ 	.word	0x00000005
        /*0354*/ 	.word	0x00000000
        /*0358*/ 	.short	0x010a
        /*035a*/ 	.byte	0x3f
	.zero		1


	//   ....[45]....
        /*035c*/ 	.word	0x00008c50
        /*0360*/ 	.word	0x00000017
        /*0364*/ 	.word	0x00000058
        /*0368*/ 	.short	0x010a
        /*036a*/ 	.byte	0x3f
	.zero		1


	//   ....[46]....
        /*036c*/ 	.word	0x00008d20
        /*0370*/ 	.word	0x00000007
        /*0374*/ 	.word	0x00000000
        /*0378*/ 	.short	0x010a
        /*037a*/ 	.byte	0x3f
	.zero		1


	//   ....[47]....
        /*037c*/ 	.word	0x00008d70
        /*0380*/ 	.word	0x00000006
        /*0384*/ 	.word	0x00000000
        /*0388*/ 	.short	0x010a
        /*038a*/ 	.byte	0x3f
	.zero		1


	//   ....[48]....
        /*038c*/ 	.word	0x00008dc0
        /*0390*/ 	.word	0x00000007
        /*0394*/ 	.word	0x00000000
        /*0398*/ 	.short	0x010a
        /*039a*/ 	.byte	0x3f
	.zero		1


	//   ....[49]....
        /*039c*/ 	.word	0x00008e10
        /*03a0*/ 	.word	0x00000006
        /*03a4*/ 	.word	0x00000000
        /*03a8*/ 	.short	0x010a
        /*03aa*/ 	.byte	0x3f
	.zero		1


	//   ....[50]....
        /*03ac*/ 	.word	0x00008e60
        /*03b0*/ 	.word	0x00000007
        /*03b4*/ 	.word	0x00000000
        /*03b8*/ 	.short	0x010a
        /*03ba*/ 	.byte	0x3f
	.zero		1


	//   ....[51]....
        /*03bc*/ 	.word	0x00008eb0
        /*03c0*/ 	.word	0x00000006
        /*03c4*/ 	.word	0x00000000
        /*03c8*/ 	.short	0x010a
        /*03ca*/ 	.byte	0x3f
	.zero		1


	//   ....[52]....
        /*03cc*/ 	.word	0x00008f00
        /*03d0*/ 	.word	0x00000007
        /*03d4*/ 	.word	0x00000000
        /*03d8*/ 	.short	0x010a
        /*03da*/ 	.byte	0x3f
	.zero		1


	//   ....[53]....
        /*03dc*/ 	.word	0x00008f50
        /*03e0*/ 	.word	0x00000006
        /*03e4*/ 	.word	0x00000000
        /*03e8*/ 	.short	0x010a
        /*03ea*/ 	.byte	0x3f
	.zero		1


	//   ....[54]....
        /*03ec*/ 	.word	0x00008fa0
        /*03f0*/ 	.word	0x00000007
        /*03f4*/ 	.word	0x00000000
        /*03f8*/ 	.short	0x010a
        /*03fa*/ 	.byte	0x3f
	.zero		1


	//   ....[55]....
        /*03fc*/ 	.word	0x00008ff0
        /*0400*/ 	.word	0x00000006
        /*0404*/ 	.word	0x00000000
        /*0408*/ 	.short	0x010a
        /*040a*/ 	.byte	0x3f
	.zero		1


	//----- nvinfo : EIATTR_NUM_MBARRIERS
	.align		4
.L_35:
        /*040c*/ 	.byte	0x03, 0x38
        /*040e*/ 	.short	0x0018


	//----- nvinfo : EIATTR_EXIT_INSTR_OFFSETS
	.align		4
        /*0410*/ 	.byte	0x04, 0x1c
        /*0412*/ 	.short	(.L_37 - .L_36)


	//   ....[0]....
.L_36:
        /*0414*/ 	.word	0x00000a80


	//   ....[1]....
        /*0418*/ 	.word	0x000012a0


	//   ....[2]....
        /*041c*/ 	.word	0x00007200


	//   ....[3]....
        /*0420*/ 	.word	0x00007760


	//   ....[4]....
        /*0424*/ 	.word	0x00008b20


	//----- nvinfo : EIATTR_MAX_THREADS
	.align		4
.L_37:
        /*0428*/ 	.byte	0x04, 0x05
        /*042a*/ 	.short	(.L_39 - .L_38)
.L_38:
        /*042c*/ 	.word	0x00000180
        /*0430*/ 	.word	0x00000001
        /*0434*/ 	.word	0x00000001


	//----- nvinfo : EIATTR_CRS_STACK_SIZE
	.align		4
.L_39:
        /*0438*/ 	.byte	0x04, 0x1e
        /*043a*/ 	.short	(.L_41 - .L_40)
.L_40:
        /*043c*/ 	.word	0x00000000


	//----- nvinfo : EIATTR_CBANK_PARAM_SIZE
	.align		4
.L_41:
        /*0440*/ 	.byte	0x03, 0x19
        /*0442*/ 	.short	0x0470


	//----- nvinfo : EIATTR_PARAM_CBANK
	.align		4
        /*0444*/ 	.byte	0x04, 0x0a
        /*0446*/ 	.short	(.L_43 - .L_42)
	.align		4
.L_42:
        /*0448*/ 	.word	index@(.nv.constant0._ZN7cutlass13device_kernelINS_4gemm6kernel13GemmUniversalIN4cute5tupleIJiiiiEEENS1_10collective13CollectiveMmaINS1_34MainloopSm90TmaGmmaWarpSpecializedILi11ENS5_IJNS4_1CILi1EEENSA_ILi8EEESB_EEENS1_35KernelTmaWarpSpecializedCooperativeEEENS5_IJNSA_ILi256EEENSA_ILi64EEENSA_ILi32EEEEEENS_10bfloat16_tENS5_IJlSB_lEEESK_SL_NS4_8TiledMMAINS4_8MMA_AtomIJNS4_4SM904GMMA27MMA_64x64x16_F32BF16BF16_SSILNSP_5MajorE0ELSR_0ELNSP_7ScaleInE1ELSS_1EEEEEENS4_6LayoutINS5_IJNSA_ILi2EEESB_SB_EEENS5_IJSB_NSA_ILi0EEESY_EEEEENS5_IJNS4_10UnderscoreES11_S11_EEEEENS4_23SM90_TMA_LOAD_MULTICASTENS4_14ComposedLayoutINS4_7SwizzleILi2ELi4ELi3EEENS4_18smem_ptr_flag_bitsILi16EEENSV_INS5_IJSC_SI_EEENS5_IJSI_SB_EEEEEEEvNS4_8identityENS4_13SM90_TMA_LOADES1D_vS1E_EENS_8epilogue10collective6detail29Sm90TmaWarpSpecializedAdapterINS1I_15DefaultEpilogueISK_SL_SL_NS1H_6thread17LinearCombinationISK_Li1EffLNS1M_9ScaleType4KindE0ELNS_15FloatRoundStyleE2ESK_EENS1_15EpilogueDefaultEEEEEvvEEEEvNT_6ParamsE)
        /*044c*/ 	.short	0x0210
        /*044e*/ 	.short	0x0470


	//----- nvinfo : EIATTR_SW_WAR
	.align		4
.L_43:
        /*0450*/ 	.byte	0x04, 0x36
        /*0452*/ 	.short	(.L_45 - .L_44)
.L_44:
        /*0454*/ 	.word	0x00000008
.L_45:


//--------------------- .nv.callgraph             --------------------------
	.section	.nv.callgraph,"",@"SHT_CUDA_CALLGRAPH"
	.align	4
	.sectionentsize	8
	.align		4
        /*0000*/ 	.word	0x00000000
	.align		4
        /*0004*/ 	.word	0xffffffff
	.align		4
        /*0008*/ 	.word	index@(_ZN7cutlass13device_kernelINS_4gemm6kernel13GemmUniversalIN4cute5tupleIJiiiiEEENS1_10collective13CollectiveMmaINS1_34MainloopSm90TmaGmmaWarpSpecializedILi11ENS5_IJNS4_1CILi1EEENSA_ILi8EEESB_EEENS1_35KernelTmaWarpSpecializedCooperativeEEENS5_IJNSA_ILi256EEENSA_ILi64EEENSA_ILi32EEEEEENS_10bfloat16_tENS5_IJlSB_lEEESK_SL_NS4_8TiledMMAINS4_8MMA_AtomIJNS4_4SM904GMMA27MMA_64x64x16_F32BF16BF16_SSILNSP_5MajorE0ELSR_0ELNSP_7ScaleInE1ELSS_1EEEEEENS4_6LayoutINS5_IJNSA_ILi2EEESB_SB_EEENS5_IJSB_NSA_ILi0EEESY_EEEEENS5_IJNS4_10UnderscoreES11_S11_EEEEENS4_23SM90_TMA_LOAD_MULTICASTENS4_14ComposedLayoutINS4_7SwizzleILi2ELi4ELi3EEENS4_18smem_ptr_flag_bitsILi16EEENSV_INS5_IJSC_SI_EEENS5_IJSI_SB_EEEEEEEvNS4_8identityENS4_13SM90_TMA_LOADES1D_vS1E_EENS_8epilogue10collective6detail29Sm90TmaWarpSpecializedAdapterINS1I_15DefaultEpilogueISK_SL_SL_NS1H_6thread17LinearCombinationISK_Li1EffLNS1M_9ScaleType4KindE0ELNS_15FloatRoundStyleE2ESK_EENS1_15EpilogueDefaultEEEEEvvEEEEvNT_6ParamsE)
	.align		4
        /*000c*/ 	.word	index@(__assertfail)
	.align		4
        /*0010*/ 	.word	0x00000000
	.align		4
        /*0014*/ 	.word	0xfffffffe
	.align		4
        /*0018*/ 	.word	0x00000000
	.align		4
        /*001c*/ 	.word	0xfffffffd
	.align		4
        /*0020*/ 	.word	0x00000000
	.align		4
        /*0024*/ 	.word	0xfffffffc


//--------------------- .nv.constant4             --------------------------
	.section	.nv.constant4,"a",@progbits
	.align	8
	.align		8
.nv.constant4:
        /*0000*/ 	.dword	__assertfail
	.align		8
        /*0008*/ 	.dword	__unnamed_1
	.align		8
        /*0010*/ 	.dword	_ZN40_INTERNAL_9f060a01_4_k_cu_a6fbb9f2_182724cuda3std3__45__cpo5beginE
	.align		8
        /*0018*/ 	.dword	_ZN40_INTERNAL_9f060a01_4_k_cu_a6fbb9f2_182724cuda3std3__45__cpo3endE
	.align		8
        /*0020*/ 	.dword	_ZN40_INTERNAL_9f060a01_4_k_cu_a6fbb9f2_182724cuda3std3__45__cpo6cbeginE
	.align		8
        /*0028*/ 	.dword	_ZN40_INTERNAL_9f060a01_4_k_cu_a6fbb9f2_182724cuda3std3__45__cpo4cendE
	.align		8
        /*0030*/ 	.dword	_ZN40_INTERNAL_9f060a01_4_k_cu_a6fbb9f2_182724cuda3std3__442_GLOBAL__N__9f060a01_4_k_cu_a6fbb9f2_182726ignoreE
	.align		8
        /*0038*/ 	.dword	_ZN40_INTERNAL_9f060a01_4_k_cu_a6fbb9f2_182724cuda3std3__419piecewise_constructE
	.align		8
        /*0040*/ 	.dword	_ZN40_INTERNAL_9f060a01_4_k_cu_a6fbb9f2_182724cuda3std3__48in_placeE
	.align		8
        /*0048*/ 	.dword	_ZN40_INTERNAL_9f060a01_4_k_cu_a6fbb9f2_182724cuda3std6ranges3__45__cpo4swapE
	.align		8
        /*0050*/ 	.dword	_ZN40_INTERNAL_9f060a01_4_k_cu_a6fbb9f2_182724cuda3std6ranges3__45__cpo9iter_moveE
	.align		8
        /*0058*/ 	.dword	_ZN40_INTERNAL_9f060a01_4_k_cu_a6fbb9f2_182724cute7productE
	.align		8
        /*0060*/ 	.dword	_ZN40_INTERNAL_9f060a01_4_k_cu_a6fbb9f2_182724cute1_E
	.align		8
        /*0068*/ 	.dword	$str$22
	.align		8
        /*0070*/ 	.dword	$str$23


//--------------------- .text._ZN7cutlass13device_kernelINS_4gemm6kernel13GemmUniversalIN4cute5tupleIJiiiiEEENS1_10collective13CollectiveMmaINS1_34MainloopSm90TmaGmmaWarpSpecializedILi11ENS5_IJNS4_1CILi1EEENSA_ILi8EEESB_EEENS1_35KernelTmaWarpSpecializedCooperativeEEENS5_IJNSA_ILi256EEENSA_ILi64EEENSA_ILi32EEEEEENS_10bfloat16_tENS5_IJlSB_lEEESK_SL_NS4_8TiledMMAINS4_8MMA_AtomIJNS4_4SM904GMMA27MMA_64x64x16_F32BF16BF16_SSILNSP_5MajorE0ELSR_0ELNSP_7ScaleInE1ELSS_1EEEEEENS4_6LayoutINS5_IJNSA_ILi2EEESB_SB_EEENS5_IJSB_NSA_ILi0EEESY_EEEEENS5_IJNS4_10UnderscoreES11_S11_EEEEENS4_23SM90_TMA_LOAD_MULTICASTENS4_14ComposedLayoutINS4_7SwizzleILi2ELi4ELi3EEENS4_18smem_ptr_flag_bitsILi16EEENSV_INS5_IJSC_SI_EEENS5_IJSI_SB_EEEEEEEvNS4_8identityENS4_13SM90_TMA_LOADES1D_vS1E_EENS_8epilogue10collective6detail29Sm90TmaWarpSpecializedAdapterINS1I_15DefaultEpilogueISK_SL_SL_NS1H_6thread17LinearCombinationISK_Li1EffLNS1M_9ScaleType4KindE0ELNS_15FloatRoundStyleE2ESK_EENS1_15EpilogueDefaultEEEEEvvEEEEvNT_6ParamsE --------------------------
	.section	.text._ZN7cutlass13device_kernelINS_4gemm6kernel13GemmUniversalIN4cute5tupleIJiiiiEEENS1_10collective13CollectiveMmaINS1_34MainloopSm90TmaGmmaWarpSpecializedILi11ENS5_IJNS4_1CILi1EEENSA_ILi8EEESB_EEENS1_35KernelTmaWarpSpecializedCooperativeEEENS5_IJNSA_ILi256EEENSA_ILi64EEENSA_ILi32EEEEEENS_10bfloat16_tENS5_IJlSB_lEEESK_SL_NS4_8TiledMMAINS4_8MMA_AtomIJNS4_4SM904GMMA27MMA_64x64x16_F32BF16BF16_SSILNSP_5MajorE0ELSR_0ELNSP_7ScaleInE1ELSS_1EEEEEENS4_6LayoutINS5_IJNSA_ILi2EEESB_SB_EEENS5_IJSB_NSA_ILi0EEESY_EEEEENS5_IJNS4_10UnderscoreES11_S11_EEEEENS4_23SM90_TMA_LOAD_MULTICASTENS4_14ComposedLayoutINS4_7SwizzleILi2ELi4ELi3EEENS4_18smem_ptr_flag_bitsILi16EEENSV_INS5_IJSC_SI_EEENS5_IJSI_SB_EEEEEEEvNS4_8identityENS4_13SM90_TMA_LOADES1D_vS1E_EENS_8epilogue10collective6detail29Sm90TmaWarpSpecializedAdapterINS1I_15DefaultEpilogueISK_SL_SL_NS1H_6thread17LinearCombinationISK_Li1EffLNS1M_9ScaleType4KindE0ELNS_15FloatRoundStyleE2ESK_EENS1_15EpilogueDefaultEEEEEvvEEEEvNT_6ParamsE,"ax",@progbits
	.align	128
.text._ZN7cutlass13device_kernelINS_4gemm6kernel13GemmUniversalIN4cute5tupleIJiiiiEEENS1_10collective13CollectiveMmaINS1_34MainloopSm90TmaGmmaWarpSpecializedILi11ENS5_IJNS4_1CILi1EEENSA_ILi8EEESB_EEENS1_35KernelTmaWarpSpecializedCooperativeEEENS5_IJNSA_ILi256EEENSA_ILi64EEENSA_ILi32EEEEEENS_10bfloat16_tENS5_IJlSB_lEEESK_SL_NS4_8TiledMMAINS4_8MMA_AtomIJNS4_4SM904GMMA27MMA_64x64x16_F32BF16BF16_SSILNSP_5MajorE0ELSR_0ELNSP_7ScaleInE1ELSS_1EEEEEENS4_6LayoutINS5_IJNSA_ILi2EEESB_SB_EEENS5_IJSB_NSA_ILi0EEESY_EEEEENS5_IJNS4_10UnderscoreES11_S11_EEEEENS4_23SM90_TMA_LOAD_MULTICASTENS4_14ComposedLayoutINS4_7SwizzleILi2ELi4ELi3EEENS4_18smem_ptr_flag_bitsILi16EEENSV_INS5_IJSC_SI_EEENS5_IJSI_SB_EEEEEEEvNS4_8identityENS4_13SM90_TMA_LOADES1D_vS1E_EENS_8epilogue10collective6detail29Sm90TmaWarpSpecializedAdapterINS1I_15DefaultEpilogueISK_SL_SL_NS1H_6thread17LinearCombinationISK_Li1EffLNS1M_9ScaleType4KindE0ELNS_15FloatRoundStyleE2ESK_EENS1_15EpilogueDefaultEEEEEvvEEEEvNT_6ParamsE:
        .type           _ZN7cutlass13device_kernelINS_4gemm6kernel13GemmUniversalIN4cute5tupleIJiiiiEEENS1_10collective13CollectiveMmaINS1_34MainloopSm90TmaGmmaWarpSpecializedILi11ENS5_IJNS4_1CILi1EEENSA_ILi8EEESB_EEENS1_35KernelTmaWarpSpecializedCooperativeEEENS5_IJNSA_ILi256EEENSA_ILi64EEENSA_ILi32EEEEEENS_10bfloat16_tENS5_IJlSB_lEEESK_SL_NS4_8TiledMMAINS4_8MMA_AtomIJNS4_4SM904GMMA27MMA_64x64x16_F32BF16BF16_SSILNSP_5MajorE0ELSR_0ELNSP_7ScaleInE1ELSS_1EEEEEENS4_6LayoutINS5_IJNSA_ILi2EEESB_SB_EEENS5_IJSB_NSA_ILi0EEESY_EEEEENS5_IJNS4_10UnderscoreES11_S11_EEEEENS4_23SM90_TMA_LOAD_MULTICASTENS4_14ComposedLayoutINS4_7SwizzleILi2ELi4ELi3EEENS4_18smem_ptr_flag_bitsILi16EEENSV_INS5_IJSC_SI_EEENS5_IJSI_SB_EEEEEEEvNS4_8identityENS4_13SM90_TMA_LOADES1D_vS1E_EENS_8epilogue10collective6detail29Sm90TmaWarpSpecializedAdapterINS1I_15DefaultEpilogueISK_SL_SL_NS1H_6thread17LinearCombinationISK_Li1EffLNS1M_9ScaleType4KindE0ELNS_15FloatRoundStyleE2ESK_EENS1_15EpilogueDefaultEEEEEvvEEEEvNT_6ParamsE,@function
        .size           _ZN7cutlass13device_kernelINS_4gemm6kernel13GemmUniversalIN4cute5tupleIJiiiiEEENS1_10collective13CollectiveMmaINS1_34MainloopSm90TmaGmmaWarpSpecializedILi11ENS5_IJNS4_1CILi1EEENSA_ILi8EEESB_EEENS1_35KernelTmaWarpSpecializedCooperativeEEENS5_IJNSA_ILi256EEENSA_ILi64EEENSA_ILi32EEEEEENS_10bfloat16_tENS5_IJlSB_lEEESK_SL_NS4_8TiledMMAINS4_8MMA_AtomIJNS4_4SM904GMMA27MMA_64x64x16_F32BF16BF16_SSILNSP_5MajorE0ELSR_0ELNSP_7ScaleInE1ELSS_1EEEEEENS4_6LayoutINS5_IJNSA_ILi2EEESB_SB_EEENS5_IJSB_NSA_ILi0EEESY_EEEEENS5_IJNS4_10UnderscoreES11_S11_EEEEENS4_23SM90_TMA_LOAD_MULTICASTENS4_14ComposedLayoutINS4_7SwizzleILi2ELi4ELi3EEENS4_18smem_ptr_flag_bitsILi16EEENSV_INS5_IJSC_SI_EEENS5_IJSI_SB_EEEEEEEvNS4_8identityENS4_13SM90_TMA_LOADES1D_vS1E_EENS_8epilogue10collective6detail29Sm90TmaWarpSpecializedAdapterINS1I_15DefaultEpilogueISK_SL_SL_NS1H_6thread17LinearCombinationISK_Li1EffLNS1M_9ScaleType4KindE0ELNS_15FloatRoundStyleE2ESK_EENS1_15EpilogueDefaultEEEEEvvEEEEvNT_6ParamsE,(.L_x_210 - _ZN7cutlass13device_kernelINS_4gemm6kernel13GemmUniversalIN4cute5tupleIJiiiiEEENS1_10collective13CollectiveMmaINS1_34MainloopSm90TmaGmmaWarpSpecializedILi11ENS5_IJNS4_1CILi1EEENSA_ILi8EEESB_EEENS1_35KernelTmaWarpSpecializedCooperativeEEENS5_IJNSA_ILi256EEENSA_ILi64EEENSA_ILi32EEEEEENS_10bfloat16_tENS5_IJlSB_lEEESK_SL_NS4_8TiledMMAINS4_8MMA_AtomIJNS4_4SM904GMMA27MMA_64x64x16_F32BF16BF16_SSILNSP_5MajorE0ELSR_0ELNSP_7ScaleInE1ELSS_1EEEEEENS4_6LayoutINS5_IJNSA_ILi2EEESB_SB_EEENS5_IJSB_NSA_ILi0EEESY_EEEEENS5_IJNS4_10UnderscoreES11_S11_EEEEENS4_23SM90_TMA_LOAD_MULTICASTENS4_14ComposedLayoutINS4_7SwizzleILi2ELi4ELi3EEENS4_18smem_ptr_flag_bitsILi16EEENSV_INS5_IJSC_SI_EEENS5_IJSI_SB_EEEEEEEvNS4_8identityENS4_13SM90_TMA_LOADES1D_vS1E_EENS_8epilogue10collective6detail29Sm90TmaWarpSpecializedAdapterINS1I_15DefaultEpilogueISK_SL_SL_NS1H_6thread17LinearCombinationISK_Li1EffLNS1M_9ScaleType4KindE0ELNS_15FloatRoundStyleE2ESK_EENS1_15EpilogueDefaultEEEEEvvEEEEvNT_6ParamsE)
        .other          _ZN7cutlass13device_kernelINS_4gemm6kernel13GemmUniversalIN4cute5tupleIJiiiiEEENS1_10collective13CollectiveMmaINS1_34MainloopSm90TmaGmmaWarpSpecializedILi11ENS5_IJNS4_1CILi1EEENSA_ILi8EEESB_EEENS1_35KernelTmaWarpSpecializedCooperativeEEENS5_IJNSA_ILi256EEENSA_ILi64EEENSA_ILi32EEEEEENS_10bfloat16_tENS5_IJlSB_lEEESK_SL_NS4_8TiledMMAINS4_8MMA_AtomIJNS4_4SM904GMMA27MMA_64x64x16_F32BF16BF16_SSILNSP_5MajorE0ELSR_0ELNSP_7ScaleInE1ELSS_1EEEEEENS4_6LayoutINS5_IJNSA_ILi2EEESB_SB_EEENS5_IJSB_NSA_ILi0EEESY_EEEEENS5_IJNS4_10UnderscoreES11_S11_EEEEENS4_23SM90_TMA_LOAD_MULTICASTENS4_14ComposedLayoutINS4_7SwizzleILi2ELi4ELi3EEENS4_18smem_ptr_flag_bitsILi16EEENSV_INS5_IJSC_SI_EEENS5_IJSI_SB_EEEEEEEvNS4_8identityENS4_13SM90_TMA_LOADES1D_vS1E_EENS_8epilogue10collective6detail29Sm90TmaWarpSpecializedAdapterINS1I_15DefaultEpilogueISK_SL_SL_NS1H_6thread17LinearCombinationISK_Li1EffLNS1M_9ScaleType4KindE0ELNS_15FloatRoundStyleE2ESK_EENS1_15EpilogueDefaultEEEEEvvEEEEvNT_6ParamsE,@"STO_CUDA_ENTRY STV_DEFAULT"
_ZN7cutlass13device_kernelINS_4gemm6kernel13GemmUniversalIN4cute5tupleIJiiiiEEENS1_10collective13CollectiveMmaINS1_34MainloopSm90TmaGmmaWarpSpecializedILi11ENS5_IJNS4_1CILi1EEENSA_ILi8EEESB_EEENS1_35KernelTmaWarpSpecializedCooperativeEEENS5_IJNSA_ILi256EEENSA_ILi64EEENSA_ILi32EEEEEENS_10bfloat16_tENS5_IJlSB_lEEESK_SL_NS4_8TiledMMAINS4_8MMA_AtomIJNS4_4SM904GMMA27MMA_64x64x16_F32BF16BF16_SSILNSP_5MajorE0ELSR_0ELNSP_7ScaleInE1ELSS_1EEEEEENS4_6LayoutINS5_IJNSA_ILi2EEESB_SB_EEENS5_IJSB_NSA_ILi0EEESY_EEEEENS5_IJNS4_10UnderscoreES11_S11_EEEEENS4_23SM90_TMA_LOAD_MULTICASTENS4_14ComposedLayoutINS4_7SwizzleILi2ELi4ELi3EEENS4_18smem_ptr_flag_bitsILi16EEENSV_INS5_IJSC_SI_EEENS5_IJSI_SB_EEEEEEEvNS4_8identityENS4_13SM90_TMA_LOADES1D_vS1E_EENS_8epilogue10collective6detail29Sm90TmaWarpSpecializedAdapterINS1I_15DefaultEpilogueISK_SL_SL_NS1H_6thread17LinearCombinationISK_Li1EffLNS1M_9ScaleType4KindE0ELNS_15FloatRoundStyleE2ESK_EENS1_15EpilogueDefaultEEEEEvvEEEEvNT_6ParamsE:
[----:B------:R-:W0:Y:S01]  /*0000*/  LDC R1, c[0x0][0x28] ;  /* 0x00000a00ff017b82 */ /* 0x000e220000000800 */
[----:B------:R-:W1:Y:S01]  /*0010*/  S2R R97, SR_TID.X ;  /* 0x0000000000617919 */ /* 0x000e620000002100 */
[----:B------:R-:W-:Y:S01]  /*0020*/  ELECT P0, URZ, PT ;  /* 0x00000000003f782f */ /* 0x000fe20003800000 */
[----:B------:R-:W-:Y:S01]  /*0030*/  BSSY B0, `(.L_x_0) ;  /* 0x000000f000007945 */ /* 0x000fe20003800000 */
[--C-:B-1----:R-:W-:Y:S02]  /*0040*/  SHF.R.U32.HI R0, RZ, 0x5, R97.reuse ;  /* 0x00000005ff007819 */ /* 0x102fe40000011661 */
[----:B------:R-:W-:-:S03]  /*0050*/  SHF.R.U32.HI R6, RZ, 0x7, R97 ;  /* 0x00000007ff067819 */ /* 0x000fc60000011661 */
[----:B------:R-:W1:Y:S04]  /*0060*/  SHFL.IDX PT, R3, R0, RZ, 0x1f ;  /* 0x00001fff00037589 */ /* 0x000e6800000e0000 */
[----:B------:R2:W3:Y:S01]  /*0070*/  SHFL.IDX PT, R2, R6, RZ, 0x1f ;  /* 0x00001fff06027589 */ /* 0x0004e200000e0000 */
[----:B-1----:R-:W-:-:S13]  /*0080*/  ISETP.NE.OR P0, PT, R3, RZ, !P0 ;  /* 0x000000ff0300720c */ /* 0x002fda0004705670 */
[----:B0-23--:R-:W-:Y:S05]  /*0090*/  @P0 BRA `(.L_x_1) ;  /* 0x0000000000200947 */ /* 0x00dfea0003800000 */
[----:B------:R-:W-:Y:S02]  /*00a0*/  ULDC.64 UR4, c[0x0][0x198] ;  /* 0x0000660000047ab9 */ /* 0x000fe40000000a00 */
[----:B------:R-:W-:Y:S02]  /*00b0*/  UIADD3 UR6, UP0, UR4, 0xf0, URZ ;  /* 0x000000f004067890 */ /* 0x000fe4000ff1e03f */
[----:B------:R-:W-:Y:S02]  /*00c0*/  UIADD3 UR4, UP1, UR4, 0x1f0, URZ ;  /* 0x000001f004047890 */ /* 0x000fe4000ff3e03f */
[----:B------:R-:W-:Y:S02]  /*00d0*/  UIADD3.X UR7, URZ, UR5, URZ, UP0, !UPT ;  /* 0x000000053f077290 */ /* 0x000fe400087fe43f */
[----:B------:R-:W-:-:S07]  /*00e0*/  UIADD3.X UR5, URZ, UR5, URZ, UP1, !UPT ;  /* 0x000000053f057290 */ /* 0x000fce0008ffe43f */
[----:B------:R0:W-:Y:S02]  /*00f0*/  UTMACCTL.PF [UR6] ;  /* 0x00000000060079b9 */ /* 0x0001e40008040000 */
[----:B------:R0:W-:Y:S02]  /*0100*/  UTMACCTL.PF [UR4] ;  /* 0x00000000040079b9 */ /* 0x0001e40008040000 */
[----:B0-----:R-:W-:Y:S01]  /*0110*/  NOP ;  /* 0x0000000000007918 */ /* 0x001fe20000000000 */
.L_x_1:
[----:B------:R-:W-:Y:S05]  /*0120*/  BSYNC B0 ;  /* 0x0000000000007941 */ /* 0x000fea0003800000 */
.L_x_0:
[----:B------:R-:W0:Y:S02]  /*0130*/  SHFL.IDX PT, R5, R0, RZ, 0x1f ;  /* 0x00001fff00057589 */ /* 0x000e2400000e0000 */
[----:B0-----:R-:W-:-:S13]  /*0140*/  ISETP.NE.AND P0, PT, R5, RZ, PT ;  /* 0x000000ff0500720c */ /* 0x001fda0003f05270 */
[----:B------:R-:W-:Y:S05]  /*0150*/  @P0 BRA `(.L_x_2) ;  /* 0x00000000009c0947 */ /* 0x000fea0003800000 */
[----:B------:R-:W-:Y:S01]  /*0160*/  ELECT P0, URZ, PT ;  /* 0x00000000003f782f */ /* 0x000fe20003800000 */
[----:B------:R-:W-:-:S12]  /*0170*/  BSSY B0, `(.L_x_2) ;  /* 0x0000025000007945 */ /* 0x000fd80003800000 */
[----:B------:R-:W-:Y:S05]  /*0180*/  @!P0 BRA `(.L_x_3) ;  /* 0x00000000008c8947 */ /* 0x000fea0003800000 */
[----:B------:R-:W0:Y:S01]  /*0190*/  S2UR UR8, SR_CgaCtaId ;  /* 0x00000000000879c3 */ /* 0x000e220000008800 */
[----:B------:R-:W-:Y:S01]  /*01a0*/  UMOV UR4, 0x400 ;  /* 0x0000040000047882 */ /* 0x000fe20000000000 */
[----:B------:R-:W-:Y:S01]  /*01b0*/  UMOV UR5, 0x1 ;  /* 0x0000000100057882 */ /* 0x000fe20000000000 */
[----:B------:R-:W-:Y:S02]  /*01c0*/  UMOV UR6, 0x10 ;  /* 0x0000001000067882 */ /* 0x000fe40000000000 */
[----:B------:R-:W-:-:S04]  /*01d0*/  UIADD3 UR6, -UR6, 0x100000, URZ ;  /* 0x0010000006067890 */ /* 0x000fc8000fffe13f */
[----:B------:R-:W-:Y:S02]  /*01e0*/  USHF.L.U32 UR7, UR6, 0xb, URZ ;  /* 0x0000000b06077899 */ /* 0x000fe4000800063f */
[----:B------:R-:W-:Y:S02]  /*01f0*/  USHF.L.U32 UR6, UR6, 0x1, URZ ;  /* 0x0000000106067899 */ /* 0x000fe4000800063f */
[----:B0-----:R-:W-:Y:S02]  /*0200*/  ULEA UR8, UR8, UR4, 0x18 ;  /* 0x0000000408087291 */ /* 0x001fe4000f8ec03f */
[----:B------:R-:W-:-:S04]  /*0210*/  UIADD3 UR4, -UR5, 0x100000, URZ ;  /* 0x0010000005047890 */ /* 0x000fc8000fffe13f */
[----:B------:R-:W-:Y:S02]  /*0220*/  USHF.L.U32 UR5, UR4, 0xb, URZ ;  /* 0x0000000b04057899 */ /* 0x000fe4000800063f */
[----:B------:R-:W-:Y:S01]  /*0230*/  USHF.L.U32 UR4, UR4, 0x1, URZ ;  /* 0x0000000104047899 */ /* 0x000fe2000800063f */
[----:B------:R-:W0:Y:S11]  /*0240*/  FENCE.VIEW.ASYNC.S ;  /* 0x00000000000073c6 */ /* 0x000e360000000000 */
[----:B0-----:R0:W1:Y:S01]  /*0250*/  SYNCS.EXCH.64 URZ, [UR8], UR4 ;  /* 0x00000004083f75b2 */ /* 0x0010620008000100 */
[----:B------:R0:W2:Y:S01]  /*0260*/  SYNCS.EXCH.64 URZ, [UR8+0x58], UR6 ;  /* 0x00005806083f75b2 */ /* 0x0000a20008000100 */
[----:B------:R0:W3:Y:S01]  /*0270*/  SYNCS.EXCH.64 URZ, [UR8+0x8], UR4 ;  /* 0x00000804083f75b2 */ /* 0x0000e20008000100 */
[----:B------:R0:W4:Y:S01]  /*0280*/  SYNCS.EXCH.64 URZ, [UR8+0x60], UR6 ;  /* 0x00006006083f75b2 */ /* 0x0001220008000100 */
[----:B------:R0:W0:Y:S01]  /*0290*/  SYNCS.EXCH.64 URZ, [UR8+0x10], UR4 ;  /* 0x00001004083f75b2 */ /* 0x0000220008000100 */
        /* <DEDUP_REMOVED lines=17> */
[----:B------:R-:W-:Y:S01]  /*03b0*/  NOP ;  /* 0x0000000000007918 */ /* 0x000fe20000000000 */
.L_x_3:
[----:B0-----:R-:W-:Y:S05]  /*03c0*/  BSYNC B0 ;  /* 0x0000000000007941 */ /* 0x001fea0003800000 */
.L_x_2:
[----:B------:R-:W0:Y:S01]  /*03d0*/  SHFL.IDX PT, R0, R0, RZ, 0x1f ;  /* 0x00001fff00007589 */ /* 0x000e2200000e0000 */
[----:B------:R-:W-:Y:S01]  /*03e0*/  SHF.R.S32.HI R8, RZ, 0x1f, R97 ;  /* 0x0000001fff087819 */ /* 0x000fe20000011461 */
[----:B------:R-:W5:Y:S01]  /*03f0*/  S2UR UR8, SR_CTAID.X ;  /* 0x00000000000879c3 */ /* 0x000f620000002500 */
[----:B------:R-:W-:Y:S01]  /*0400*/  ELECT P0, URZ, PT ;  /* 0x00000000003f782f */ /* 0x000fe20003800000 */
[----:B------:R-:W1:Y:S01]  /*0410*/  S2R R4, SR_CTAID.Y ;  /* 0x0000000000047919 */ /* 0x000e620000002600 */
[----:B------:R-:W-:Y:S01]  /*0420*/  LEA.HI R8, R8, R97, RZ, 0x7 ;  /* 0x0000006108087211 */ /* 0x000fe200078f38ff */
[----:B------:R-:W-:Y:S01]  /*0430*/  ULDC UR4, c[0x0][0x154] ;  /* 0x0000550000047ab9 */ /* 0x000fe20000000800 */
[----:B------:R-:W-:Y:S01]  /*0440*/  SHF.R.S32.HI R10, RZ, 0x1f, R5 ;  /* 0x0000001fff0a7819 */ /* 0x000fe20000011405 */
[----:B------:R-:W-:Y:S01]  /*0450*/  NOP ;  /* 0x0000000000007918 */ /* 0x000fe20000000000 */
[----:B------:R-:W-:Y:S01]  /*0460*/  LOP3.LUT R8, R8, 0xffffff80, RZ, 0xc0, !PT ;  /* 0xffffff8008087812 */ /* 0x000fe200078ec0ff */
[----:B------:R-:W2:Y:S01]  /*0470*/  LDC R14, c[0x0][0x140] ;  /* 0x00005000ff0e7b82 */ /* 0x000ea20000000800 */
[----:B------:R-:W-:Y:S01]  /*0480*/  LEA.HI R10, R10, R5, RZ, 0x2 ;  /* 0x000000050a0a7211 */ /* 0x000fe200078f10ff */
[----:B------:R-:W-:-:S02]  /*0490*/  NOP ;  /* 0x0000000000007918 */ /* 0x000fc40000000000 */
[----:B------:R-:W-:Y:S01]  /*04a0*/  IMAD.IADD R8, R97, 0x1, -R8 ;  /* 0x0000000161087824 */ /* 0x000fe200078e0a08 */
[----:B------:R-:W-:-:S03]  /*04b0*/  LOP3.LUT R10, R10, 0x3ffffffc, RZ, 0xc0, !PT ;  /* 0x3ffffffc0a0a7812 */ /* 0x000fc600078ec0ff */
[----:B------:R-:W3:Y:S01]  /*04c0*/  LDC R12, c[0x0][0x144] ;  /* 0x00005100ff0c7b82 */ /* 0x000ee20000000800 */
[----:B------:R-:W-:Y:S01]  /*04d0*/  SHF.R.S32.HI R7, RZ, 0x1f, R8 ;  /* 0x0000001fff077819 */ /* 0x000fe20000011408 */
[----:B------:R-:W-:Y:S01]  /*04e0*/  IMAD.IADD R10, R5, 0x1, -R10 ;  /* 0x00000001050a7824 */ /* 0x000fe200078e0a0a */
[----:B------:R-:W-:Y:S02]  /*04f0*/  LOP3.LUT P2, RZ, R8, 0x7, RZ, 0xc0, !PT ;  /* 0x0000000708ff7812 */ /* 0x000fe4000784c0ff */
[----:B------:R-:W-:Y:S01]  /*0500*/  LEA.HI R7, R7, R8, RZ, 0x3 ;  /* 0x0000000807077211 */ /* 0x000fe200078f18ff */
[----:B------:R-:W-:Y:S01]  /*0510*/  VIADD R8, R2, 0xffffffff ;  /* 0xffffffff02087836 */ /* 0x000fe20000000000 */
[----:B0-----:R-:W-:Y:S02]  /*0520*/  ISETP.NE.OR P0, PT, R0, RZ, !P0 ;  /* 0x000000ff0000720c */ /* 0x001fe40004705670 */
[--C-:B------:R-:W-:Y:S02]  /*0530*/  SHF.R.S32.HI R0, RZ, 0x3, R7.reuse ;  /* 0x00000003ff007819 */ /* 0x100fe40000011407 */
[----:B------:R-:W-:-:S02]  /*0540*/  SHF.R.S32.HI R7, RZ, 0x1f, R7 ;  /* 0x0000001fff077819 */ /* 0x000fc40000011407 */
[----:B-----5:R-:W-:Y:S02]  /*0550*/  I2FP.F32.U32 R11, UR8 ;  /* 0x00000008000b7c45 */ /* 0x020fe40008201000 */
[----:B------:R-:W-:Y:S02]  /*0560*/  LEA.HI R7, R7, R0, RZ, 0x2 ;  /* 0x0000000007077211 */ /* 0x000fe400078f10ff */
[----:B--2---:R-:W-:Y:S02]  /*0570*/  ISETP.EQ.U32.AND P3, PT, R14, 0x1, PT ;  /* 0x000000010e00780c */ /* 0x004fe40003f62070 */
[----:B-1----:R-:W-:Y:S01]  /*0580*/  I2FP.F32.U32 R9, R4 ;  /* 0x0000000400097245 */ /* 0x002fe20000201000 */
[----:B------:R-:W-:Y:S01]  /*0590*/  VOTEU.ALL UP0, P0 ;  /* 0x00000000003f7886 */ /* 0x000fe20000000000 */
[----:B------:R-:W-:Y:S01]  /*05a0*/  LOP3.LUT R7, R7, 0xfffffffc, RZ, 0xc0, !PT ;  /* 0xfffffffc07077812 */ /* 0x000fe200078ec0ff */
[----:B------:R-:W-:Y:S01]  /*05b0*/  VOTEU.ALL UP1, P0 ;  /* 0x00000000003f7886 */ /* 0x000fe20000020000 */
[----:B------:R-:W-:Y:S01]  /*05c0*/  ISETP.GE.U32.AND P5, PT, R8, 0x2, PT ;  /* 0x000000020800780c */ /* 0x000fe20003fa6070 */
[----:B------:R-:W-:Y:S01]  /*05d0*/  FMUL R13, R9, UR4 ;  /* 0x00000004090d7c20 */ /* 0x000fe20008400000 */
[----:B------:R-:W0:Y:S01]  /*05e0*/  @!UP0 S2UR UR7, SR_CgaCtaId ;  /* 0x00000000000789c3 */ /* 0x000e220000008800 */
[----:B------:R-:W-:Y:S01]  /*05f0*/  ULDC UR4, c[0x0][0x150] ;  /* 0x0000540000047ab9 */ /* 0x000fe20000000800 */
[----:B------:R-:W-:-:S02]  /*0600*/  IMAD.IADD R7, R0, 0x1, -R7 ;  /* 0x0000000100077824 */ /* 0x000fc400078e0a07 */
[----:B------:R-:W-:Y:S01]  /*0610*/  FMUL R11, R11, UR4 ;  /* 0x000000040b0b7c20 */ /* 0x000fe20008400000 */
[----:B------:R-:W-:Y:S01]  /*0620*/  SHF.R.S32.HI R0, RZ, 0x1f, R3 ;  /* 0x0000001fff007819 */ /* 0x000fe20000011403 */
[----:B------:R-:W1:Y:S01]  /*0630*/  F2I.U32.TRUNC.NTZ R13, R13 ;  /* 0x0000000d000d7305 */ /* 0x000e62000020f000 */
[----:B------:R-:W-:Y:S01]  /*0640*/  IMAD R7, R10, 0x4, R7 ;  /* 0x000000040a077824 */ /* 0x000fe200078e0207 */
[----:B------:R-:W-:Y:S01]  /*0650*/  UMOV UR4, 0x20 ;  /* 0x0000002000047882 */ /* 0x000fe20000000000 */
[----:B------:R-:W2:Y:S01]  /*0660*/  LDC R9, c[0x0][0x148] ;  /* 0x00005200ff097b82 */ /* 0x000ea20000000800 */
[----:B------:R-:W-:Y:S01]  /*0670*/  LEA.HI R0, R0, R3, RZ, 0x2 ;  /* 0x0000000300007211 */ /* 0x000fe200078f10ff */
[----:B------:R-:W-:Y:S01]  /*0680*/  IMAD.SHL.U32 R10, R7, 0x4, RZ ;  /* 0x00000004070a7824 */ /* 0x000fe200078e00ff */
[----:B------:R-:W-:Y:S01]  /*0690*/  @!UP0 UMOV UR6, 0x400 ;  /* 0x0000040000068882 */ /* 0x000fe20000000000 */
[----:B------:R-:W-:-:S04]  /*06a0*/  @!UP0 UIADD3 UR4, -UR4, 0x100000, URZ ;  /* 0x0010000004048890 */ /* 0x000fc8000fffe13f */
[----:B------:R-:W-:Y:S02]  /*06b0*/  @!UP0 USHF.L.U32 UR5, UR4, 0xb, URZ ;  /* 0x0000000b04058899 */ /* 0x000fe4000800063f */
[----:B------:R-:W-:Y:S01]  /*06c0*/  @!UP0 USHF.L.U32 UR4, UR4, 0x1, URZ ;  /* 0x0000000104048899 */ /* 0x000fe2000800063f */
[----:B------:R-:W5:Y:S01]  /*06d0*/  F2I.U32.TRUNC.NTZ R11, R11 ;  /* 0x0000000b000b7305 */ /* 0x000f62000020f000 */
[----:B------:R-:W-:Y:S02]  /*06e0*/  LOP3.LUT R0, R0, 0xfffffffc, RZ, 0xc0, !PT ;  /* 0xfffffffc00007812 */ /* 0x000fe400078ec0ff */
[----:B------:R-:W-:-:S03]  /*06f0*/  LOP3.LUT R19, R7, 0xc, R10, 0x78, !PT ;  /* 0x0000000c07137812 */ /* 0x000fc600078e780a */
[----:B------:R-:W-:Y:S02]  /*0700*/  IMAD.IADD R3, R3, 0x1, -R0 ;  /* 0x0000000103037824 */ /* 0x000fe400078e0a00 */
[----:B-1----:R-:W-:Y:S01]  /*0710*/  IMAD.MOV R20, RZ, RZ, -R13 ;  /* 0x000000ffff147224 */ /* 0x002fe200078e0a0d */
[----:B0-----:R-:W-:Y:S02]  /*0720*/  @!UP0 ULEA UR6, UR7, UR6, 0x18 ;  /* 0x0000000607068291 */ /* 0x001fe4000f8ec03f */
[----:B------:R-:W-:Y:S01]  /*0730*/  ISETP.NE.AND P1, PT, R3, 0x3, PT ;  /* 0x000000030300780c */ /* 0x000fe20003f25270 */
[----:B------:R-:W-:Y:S01]  /*0740*/  VOTEU.ALL UP0, P0 ;  /* 0x00000000003f7886 */ /* 0x000fe20000000000 */
[----:B------:R-:W-:Y:S01]  /*0750*/  ISETP.LT.U32.AND P0, PT, R19, 0x8, !P2 ;  /* 0x000000081300780c */ /* 0x000fe20005701070 */
[----:B-----5:R-:W-:Y:S01]  /*0760*/  IMAD.MOV R11, RZ, RZ, -R11 ;  /* 0x000000ffff0b7224 */ /* 0x020fe200078e0a0b */
[----:B------:R-:W-:Y:S02]  /*0770*/  ISETP.EQ.OR P1, PT, R3, RZ, !P1 ;  /* 0x000000ff0300720c */ /* 0x000fe40004f22670 */
[C---:B------:R-:W-:Y:S01]  /*0780*/  ISETP.NE.AND P2, PT, R2.reuse, RZ, PT ;  /* 0x000000ff0200720c */ /* 0x040fe20003f45270 */
[----:B--2---:R-:W-:Y:S01]  /*0790*/  IMAD R0, R9, R20, R4 ;  /* 0x0000001409007224 */ /* 0x004fe200078e0204 */
[----:B------:R-:W-:Y:S01]  /*07a0*/  ISETP.EQ.AND P1, PT, R2, RZ, P1 ;  /* 0x000000ff0200720c */ /* 0x000fe20000f22270 */
[----:B---3--:R-:W-:Y:S01]  /*07b0*/  IMAD R7, R12, R11, UR8 ;  /* 0x000000080c077e24 */ /* 0x008fe2000f8e020b */
[----:B------:R-:W0:Y:S02]  /*07c0*/  FENCE.VIEW.ASYNC.S ;  /* 0x00000000000073c6 */ /* 0x000e240000000000 */
[----:B0-----:R0:W1:Y:S01]  /*07d0*/  @!UP0 SYNCS.EXCH.64 URZ, [UR6+0xc0], UR4 ;  /* 0x0000c004063f85b2 */ /* 0x0010620008000100 */
[----:B------:R-:W-:-:S02]  /*07e0*/  ISETP.NE.AND P4, PT, R0, R19, PT ;  /* 0x000000130000720c */ /* 0x000fc40003f85270 */
[----:B------:R-:W-:Y:S02]  /*07f0*/  SEL R18, RZ, 0x1, !P1 ;  /* 0x00000001ff127807 */ /* 0x000fe40004800000 */
[----:B------:R-:W-:Y:S02]  /*0800*/  ISETP.EQ.OR P4, PT, R7, RZ, !P4 ;  /* 0x000000ff0700720c */ /* 0x000fe40006782670 */
[----:B------:R-:W-:Y:S02]  /*0810*/  LOP3.LUT R0, R97, 0x7f, RZ, 0xc0, !PT ;  /* 0x0000007f61007812 */ /* 0x000fe400078ec0ff */
[----:B------:R-:W-:Y:S02]  /*0820*/  PLOP3.LUT P0, PT, P0, P4, PT, 0x80, 0x0 ;  /* 0x000000000000781c */ /* 0x000fe40000709070 */
[----:B------:R-:W-:Y:S02]  /*0830*/  SEL R18, R18, 0x2, P5 ;  /* 0x0000000212127807 */ /* 0x000fe40002800000 */
[----:B------:R-:W-:Y:S01]  /*0840*/  P2R R114, PR, RZ, 0x1 ;  /* 0x00000001ff727803 */ /* 0x000fe20000000000 */
[----:B------:R0:W2:Y:S01]  /*0850*/  @!UP1 SYNCS.EXCH.64 URZ, [UR6+0xc8], UR4 ;  /* 0x0000c804063f95b2 */ /* 0x0000a20008000100 */
[----:B------:R-:W-:Y:S01]  /*0860*/  NOP ;  /* 0x0000000000007918 */ /* 0x000fe20000000000 */
[----:B------:R-:W-:Y:S06]  /*0870*/  @!P3 BRA `(.L_x_4) ;  /* 0x000000000008b947 */ /* 0x000fec0003800000 */
[----:B-12-4-:R-:W-:Y:S01]  /*0880*/  UCGABAR_ARV ;  /* 0x00000000000079c7 */ /* 0x016fe20008000000 */
[----:B------:R-:W-:Y:S05]  /*0890*/  BRA `(.L_x_5) ;  /* 0x0000000000047947 */ /* 0x000fea0003800000 */
.L_x_4:
[----:B-12-4-:R-:W-:Y:S01]  /*08a0*/  NOP ;  /* 0x0000000000007918 */ /* 0x016fe20000000000 */
.L_x_5:
[----:B------:R-:W1:Y:S01]  /*08b0*/  LDC R2, c[0x0][0x65c] ;  /* 0x00019700ff027b82 */ /* 0x000e620000000800 */
[----:B------:R-:W-:Y:S01]  /*08c0*/  LOP3.LUT R5, R5, 0xffffefff, RZ, 0xc0, !PT ;  /* 0xffffefff05057812 */ /* 0x000fe200078ec0ff */
[----:B------:R-:W-:Y:S02]  /*08d0*/  IMAD.U32 R10, RZ, RZ, UR8 ;  /* 0x00000008ff0a7e24 */ /* 0x000fe4000f8e00ff */
[----:B------:R-:W-:Y:S01]  /*08e0*/  IMAD.MOV.U32 R11, RZ, RZ, RZ ;  /* 0x000000ffff0b7224 */ /* 0x000fe200078e00ff */
[----:B-1----:R-:W-:-:S13]  /*08f0*/  ISETP.NE.AND P1, PT, R2, 0x1, PT ;  /* 0x000000010200780c */ /* 0x002fda0003f25270 */
[----:B------:R-:W1:Y:S01]  /*0900*/  @P1 LDC R17, c[0x0][0x10] ;  /* 0x00000400ff111b82 */ /* 0x000e620000000800 */
[----:B------:R-:W-:Y:S01]  /*0910*/  @P1 LOP3.LUT R5, R5, 0x1000, RZ, 0xfc, !PT ;  /* 0x0000100005051812 */ /* 0x000fe200078efcff */
[----:B------:R-:W-:Y:S02]  /*0920*/  @P1 IMAD.MOV.U32 R5, RZ, RZ, RZ ;  /* 0x000000ffff051224 */ /* 0x000fe400078e00ff */
[----:B------:R-:W-:-:S04]  /*0930*/  @P1 IMAD.MOV.U32 R15, RZ, RZ, RZ ;  /* 0x000000ffff0f1224 */ /* 0x000fc800078e00ff */
[----:B------:R-:W2:Y:S01]  /*0940*/  @!P1 LDC R13, c[0x0][0xc] ;  /* 0x00000300ff0d9b82 */ /* 0x000ea20000000800 */
[----:B0-----:R-:W-:Y:S01]  /*0950*/  ULDC UR4, c[0x0][0xc] ;  /* 0x0000030000047ab9 */ /* 0x001fe20000000800 */
[----:B------:R-:W-:Y:S01]  /*0960*/  ULDC UR5, c[0x0][0x10] ;  /* 0x0000040000057ab9 */ /* 0x000fe20000000800 */
[----:B------:R-:W-:Y:S01]  /*0970*/  ULDC UR6, c[0x0][0x14] ;  /* 0x0000050000067ab9 */ /* 0x000fe20000000800 */
[----:B------:R-:W-:-:S04]  /*0980*/  UIMAD.WIDE.U32 UR4, UR4, UR5, URZ ;  /* 0x00000005040472a5 */ /* 0x000fc8000f8e003f */
[----:B------:R-:W-:Y:S02]  /*0990*/  UIMAD.WIDE.U32 UR36, UR4, UR6, URZ ;  /* 0x00000006042472a5 */ /* 0x000fe4000f8e003f */
[----:B------:R-:W-:-:S04]  /*09a0*/  UIMAD UR42, UR5, UR6, URZ ;  /* 0x00000006052a72a4 */ /* 0x000fc8000f8e023f */
[----:B------:R-:W-:Y:S01]  /*09b0*/  UIADD3 UR42, UR37, UR42, URZ ;  /* 0x0000002a252a7290 */ /* 0x000fe2000fffe03f */
[----:B-1----:R-:W-:-:S04]  /*09c0*/  @P1 IMAD.WIDE.U32 R16, R17, UR8, R4 ;  /* 0x0000000811101c25 */ /* 0x002fc8000f8e0004 */
[----:B------:R-:W-:Y:S02]  /*09d0*/  @P1 IMAD.IADD R17, R17, 0x1, R15 ;  /* 0x0000000111111824 */ /* 0x000fe400078e020f */
[----:B--2---:R-:W-:-:S04]  /*09e0*/  @!P1 IMAD.WIDE.U32 R10, R4, R13, R10 ;  /* 0x0000000d040a9225 */ /* 0x004fc800078e000a */
[----:B------:R-:W-:Y:S02]  /*09f0*/  @!P1 IMAD.MOV.U32 R16, RZ, RZ, R10 ;  /* 0x000000ffff109224 */ /* 0x000fe400078e000a */
[----:B------:R-:W-:Y:S01]  /*0a00*/  @!P1 IMAD.MOV.U32 R17, RZ, RZ, R11 ;  /* 0x000000ffff119224 */ /* 0x000fe200078e000b */
[----:B------:R-:W-:Y:S06]  /*0a10*/  @!P3 BRA `(.L_x_6) ;  /* 0x00000000000cb947 */ /* 0x000fec0003800000 */
[----:B------:R-:W-:Y:S01]  /*0a20*/  UCGABAR_WAIT ;  /* 0x0000000000007dc7 */ /* 0x000fe20008000000 */
[----:B------:R-:W-:Y:S01]  /*0a30*/  CCTL.IVALL ;  /* 0x00000000ff00798f */ /* 0x000fe20002000000 */
[----:B------:R-:W-:Y:S05]  /*0a40*/  BRA `(.L_x_7) ;  /* 0x0000000000047947 */ /* 0x000fea0003800000 */
.L_x_6:
[----:B------:R-:W-:Y:S06]  /*0a50*/  BAR.SYNC.DEFER_BLOCKING 0x0 ;  /* 0x0000000000007b1d */ /* 0x000fec0000010000 */
.L_x_7:
[----:B------:R-:W-:Y:S05]  /*0a60*/  @!P2 BRA `(.L_x_8) ;  /* 0x0000006400e8a947 */ /* 0x000fea0003800000 */
[----:B------:R-:W-:-:S13]  /*0a70*/  ISETP.GT.U32.AND P0, PT, R8, 0x1, PT ;  /* 0x000000010800780c */ /* 0x000fda0003f04070 */
[----:B------:R-:W-:Y:S05]  /*0a80*/  @P0 EXIT ;  /* 0x000000000000094d */ /* 0x000fea0003800000 */
[----:B------:R-:W-:Y:S01]  /*0a90*/  ULDC.64 UR4, c[0x0][0x650] ;  /* 0x0001940000047ab9 */ /* 0x000fe20000000a00 */
[----:B------:R-:W-:Y:S01]  /*0aa0*/  PRMT R3, RZ, 0x7610, R3 ;  /* 0x00007610ff037816 */ /* 0x000fe20000000003 */
[----:B------:R-:W-:Y:S01]  /*0ab0*/  IMAD.MOV.U32 R109, RZ, RZ, -0x1 ;  /* 0xffffffffff6d7424 */ /* 0x000fe200078e00ff */
[----:B------:R-:W-:Y:S01]  /*0ac0*/  ISETP.GE.U32.AND P0, PT, R16, UR4, PT ;  /* 0x0000000410007c0c */ /* 0x000fe2000bf06070 */
[----:B------:R-:W-:Y:S02]  /*0ad0*/  IMAD.MOV.U32 R101, RZ, RZ, -0x1 ;  /* 0xffffffffff657424 */ /* 0x000fe400078e00ff */
[----:B------:R-:W-:Y:S01]  /*0ae0*/  IMAD.MOV.U32 R23, RZ, RZ, -0x1 ;  /* 0xffffffffff177424 */ /* 0x000fe200078e00ff */
[----:B------:R-:W-:-:S13]  /*0af0*/  ISETP.GE.U32.AND.EX P0, PT, R17, UR5, PT, P0 ;  /* 0x0000000511007c0c */ /* 0x000fda000bf06100 */
[----:B------:R-:W-:Y:S05]  /*0b00*/  @P0 BRA `(.L_x_9) ;  /* 0x00000004002c0947 */ /* 0x000fea0003800000 */
[----:B------:R-:W0:Y:S01]  /*0b10*/  LDC.64 R22, c[0x0][0x628] ;  /* 0x00018a00ff167b82 */ /* 0x000e220000000a00 */
[----:B------:R-:W-:Y:S02]  /*0b20*/  IMAD.MOV.U32 R10, RZ, RZ, R16 ;  /* 0x000000ffff0a7224 */ /* 0x000fe400078e0010 */
[----:B------:R-:W-:-:S05]  /*0b30*/  IMAD.MOV.U32 R11, RZ, RZ, R17 ;  /* 0x000000ffff0b7224 */ /* 0x000fca00078e0011 */
[----:B------:R-:W1:Y:S08]  /*0b40*/  LDC R8, c[0x0][0x630] ;  /* 0x00018c00ff087b82 */ /* 0x000e700000000800 */
[----:B------:R-:W2:Y:S01]  /*0b50*/  LDC.64 R24, c[0x0][0x620] ;  /* 0x00018800ff187b82 */ /* 0x000ea20000000a00 */
[----:B0-----:R-:W-:-:S04]  /*0b60*/  ISETP.NE.U32.AND P0, PT, R22, RZ, PT ;  /* 0x000000ff1600720c */ /* 0x001fc80003f05070 */
[----:B------:R-:W-:-:S13]  /*0b70*/  ISETP.NE.AND.EX P0, PT, R23, RZ, PT, P0 ;  /* 0x000000ff1700720c */ /* 0x000fda0003f05300 */
[----:B-12---:R-:W-:Y:S05]  /*0b80*/  @!P0 BRA `(.L_x_10) ;  /* 0x0000000000288947 */ /* 0x006fea0003800000 */
[----:B------:R-:W0:Y:S02]  /*0b90*/  LDC R3, c[0x0][0x634] ;  /* 0x00018d00ff037b82 */ /* 0x000e240000000800 */
[----:B0-----:R-:W-:-:S05]  /*0ba0*/  IADD3 R3, P0, R16, R3, RZ ;  /* 0x0000000310037210 */ /* 0x001fca0007f1e0ff */
[----:B------:R-:W-:-:S04]  /*0bb0*/  IMAD.X R21, RZ, RZ, R17, P0 ;  /* 0x000000ffff157224 */ /* 0x000fc800000e0611 */
[----:B------:R-:W-:-:S04]  /*0bc0*/  IMAD.WIDE.U32 R10, R21, R22, RZ ;  /* 0x00000016150a7225 */ /* 0x000fc800078e00ff */
[----:B------:R-:W-:-:S04]  /*0bd0*/  IMAD.WIDE.U32 R12, P0, R3, R23, R10 ;  /* 0x00000017030c7225 */ /* 0x000fc8000780000a */
[----:B------:R-:W-:-:S04]  /*0be0*/  IMAD.WIDE.U32 R10, R3, R22, RZ ;  /* 0x00000016030a7225 */ /* 0x000fc800078e00ff */
[----:B------:R-:W-:Y:S01]  /*0bf0*/  IMAD.X R15, RZ, RZ, RZ, P0 ;  /* 0x000000ffff0f7224 */ /* 0x000fe200000e06ff */
[----:B------:R-:W-:Y:S01]  /*0c00*/  IADD3 RZ, P0, R11, R12, RZ ;  /* 0x0000000c0bff7210 */ /* 0x000fe20007f1e0ff */
[----:B------:R-:W-:-:S04]  /*0c10*/  IMAD.MOV.U32 R14, RZ, RZ, R13 ;  /* 0x000000ffff0e7224 */ /* 0x000fc800078e000d */
[----:B------:R-:W-:-:S08]  /*0c20*/  IMAD.WIDE.U32.X R10, R21, R23, R14, P0 ;  /* 0x00000017150a7225 */ /* 0x000fd000000e040e */
.L_x_10:
[----:B------:R-:W0:Y:S01]  /*0c30*/  LDC.64 R28, c[0x0][0x640] ;  /* 0x00019000ff1c7b82 */ /* 0x000e220000000a00 */
[-CC-:B------:R-:W-:Y:S01]  /*0c40*/  SHF.R.U64 R27, R10, R8.reuse, R11.reuse ;  /* 0x000000080a1b7219 */ /* 0x180fe2000000120b */
[----:B------:R-:W-:Y:S01]  /*0c50*/  IMAD.MOV.U32 R23, RZ, RZ, 0x1 ;  /* 0x00000001ff177424 */ /* 0x000fe200078e00ff */
[----:B------:R-:W-:Y:S02]  /*0c60*/  SHF.R.U32.HI R3, RZ, R8, R11 ;  /* 0x00000008ff037219 */ /* 0x000fe4000001160b */
[----:B------:R-:W-:-:S03]  /*0c70*/  IADD3 R5, P0, RZ, -R27, RZ ;  /* 0x8000001bff057210 */ /* 0x000fc60007f1e0ff */
[----:B------:R-:W1:Y:S02]  /*0c80*/  LDC R12, c[0x0][0x618] ;  /* 0x00018600ff0c7b82 */ /* 0x000e640000000800 */
[----:B------:R-:W-:Y:S02]  /*0c90*/  IMAD.X R3, RZ, RZ, ~R3, P0 ;  /* 0x000000ffff037224 */ /* 0x000fe400000e0e03 */
[----:B------:R-:W-:-:S04]  /*0ca0*/  IMAD.WIDE.U32 R10, R5, R24, R16 ;  /* 0x00000018050a7225 */ /* 0x000fc800078e0010 */
[----:B------:R-:W2:Y:S01]  /*0cb0*/  LDC R22, c[0x0][0x608] ;  /* 0x00018200ff167b82 */ /* 0x000ea20000000800 */
[----:B------:R-:W-:Y:S02]  /*0cc0*/  IMAD R8, R3, R24, RZ ;  /* 0x0000001803087224 */ /* 0x000fe400078e02ff */
[----:B------:R-:W-:Y:S02]  /*0cd0*/  IMAD.MOV.U32 R3, RZ, RZ, -0x1 ;  /* 0xffffffffff037424 */ /* 0x000fe400078e00ff */
[----:B------:R-:W-:-:S03]  /*0ce0*/  IMAD R5, R5, R25, R8 ;  /* 0x0000001905057224 */ /* 0x000fc600078e0208 */
[----:B------:R-:W3:Y:S01]  /*0cf0*/  LDC R26, c[0x0][0x658] ;  /* 0x00019600ff1a7b82 */ /* 0x000ee20000000800 */
[----:B------:R-:W-:Y:S01]  /*0d00*/  IMAD.IADD R5, R11, 0x1, R5 ;  /* 0x000000010b057824 */ /* 0x000fe200078e0205 */
[----:B0-----:R-:W-:-:S04]  /*0d10*/  ISETP.NE.U32.AND P0, PT, R28, RZ, PT ;  /* 0x000000ff1c00720c */ /* 0x001fc80003f05070 */
[----:B------:R-:W-:Y:S02]  /*0d20*/  ISETP.NE.AND.EX P0, PT, R29, RZ, PT, P0 ;  /* 0x000000ff1d00720c */ /* 0x000fe40003f05300 */
[----:B------:R-:W0:Y:S01]  /*0d30*/  LDC R24, c[0x0][0x600] ;  /* 0x00018000ff187b82 */ /* 0x000e220000000800 */
[-CC-:B-1----:R-:W-:Y:S02]  /*0d40*/  SHF.R.U64 R14, R10, R12.reuse, R5.reuse ;  /* 0x0000000c0a0e7219 */ /* 0x182fe40000001205 */
[----:B------:R-:W-:-:S05]  /*0d50*/  SHF.R.U32.HI R5, RZ, R12, R5 ;  /* 0x0000000cff057219 */ /* 0x000fca0000011605 */
[----:B------:R-:W1:Y:S01]  /*0d60*/  LDC R15, c[0x0][0x648] ;  /* 0x00019200ff0f7b82 */ /* 0x000e620000000800 */
[-CC-:B--2---:R-:W-:Y:S02]  /*0d70*/  SHF.R.U64 R31, R14, R22.reuse, R5.reuse ;  /* 0x000000160e1f7219 */ /* 0x184fe40000001205 */
[----:B------:R-:W-:Y:S01]  /*0d80*/  SHF.R.U32.HI R5, RZ, R22, R5 ;  /* 0x00000016ff057219 */ /* 0x000fe20000011605 */
[----:B------:R-:W-:-:S04]  /*0d90*/  IMAD R22, R9, R20, R4 ;  /* 0x0000001409167224 */ /* 0x000fc800078e0204 */
[----:B------:R-:W2:Y:S01]  /*0da0*/  LDC R21, c[0x0][0x638] ;  /* 0x00018e00ff157b82 */ /* 0x000ea20000000800 */
[-CC-:B---3--:R-:W-:Y:S02]  /*0db0*/  SHF.R.U64 R20, R31, R26.reuse, R5.reuse ;  /* 0x0000001a1f147219 */ /* 0x188fe40000001205 */
[-C--:B------:R-:W-:Y:S02]  /*0dc0*/  SHF.L.U32 R3, R3, R26.reuse, RZ ;  /* 0x0000001a03037219 */ /* 0x080fe400000006ff */
[----:B------:R-:W-:Y:S01]  /*0dd0*/  SHF.R.U32.HI R5, RZ, R26, R5 ;  /* 0x0000001aff057219 */ /* 0x000fe20000011605 */
[----:B------:R-:W-:Y:S01]  /*0de0*/  IMAD.MOV.U32 R4, RZ, RZ, R20 ;  /* 0x000000ffff047224 */ /* 0x000fe200078e0014 */
[----:B------:R-:W-:Y:S01]  /*0df0*/  LOP3.LUT R12, RZ, R3, RZ, 0x33, !PT ;  /* 0x00000003ff0c7212 */ /* 0x000fe200078e33ff */
[----:B------:R-:W3:Y:S01]  /*0e00*/  LDC R25, c[0x0][0x610] ;  /* 0x00018400ff197b82 */ /* 0x000ee20000000800 */
[----:B------:R-:W-:Y:S05]  /*0e10*/  @!P0 BRA `(.L_x_11) ;  /* 0x0000000000288947 */ /* 0x000fea0003800000 */
[----:B------:R-:W4:Y:S02]  /*0e20*/  LDC R3, c[0x0][0x64c] ;  /* 0x00019300ff037b82 */ /* 0x000f240000000800 */
[----:B----4-:R-:W-:-:S05]  /*0e30*/  IADD3 R3, P0, R20, R3, RZ ;  /* 0x0000000314037210 */ /* 0x010fca0007f1e0ff */
        /* <DEDUP_REMOVED lines=8> */
.L_x_11:
[----:B-1----:R-:W-:Y:S01]  /*0ec0*/  SHF.R.U64 R4, R4, R15, R5 ;  /* 0x0000000f04047219 */ /* 0x002fe20000001205 */
[----:B0-----:R-:W-:Y:S01]  /*0ed0*/  VIADD R5, R24, 0xffffffff ;  /* 0xffffffff18057836 */ /* 0x001fe20000000000 */
[----:B------:R-:W-:Y:S01]  /*0ee0*/  SHF.L.U32 R3, R23, R26, RZ ;  /* 0x0000001a17037219 */ /* 0x000fe200000006ff */
[----:B------:R-:W-:Y:S01]  /*0ef0*/  IMAD.MOV.U32 R23, RZ, RZ, R27 ;  /* 0x000000ffff177224 */ /* 0x000fe200078e001b */
[----:B------:R-:W-:Y:S01]  /*0f00*/  LOP3.LUT R12, R31, R12, RZ, 0xc0, !PT ;  /* 0x0000000c1f0c7212 */ /* 0x000fe200078ec0ff */
[----:B------:R-:W-:Y:S01]  /*0f10*/  IMAD.MOV R8, RZ, RZ, -R4 ;  /* 0x000000ffff087224 */ /* 0x000fe200078e0a04 */
[----:B------:R-:W-:-:S03]  /*0f20*/  SEL R7, R7, R22, !P1 ;  /* 0x0000001607077207 */ /* 0x000fc60004800000 */
[----:B------:R-:W-:Y:S01]  /*0f30*/  IMAD R12, R3, R4, R12 ;  /* 0x00000004030c7224 */ /* 0x000fe200078e020c */
[----:B------:R-:W-:Y:S01]  /*0f40*/  LOP3.LUT R4, R14, R5, RZ, 0xc0, !PT ;  /* 0x000000050e047212 */ /* 0x000fe200078ec0ff */
[----:B--2---:R-:W-:Y:S02]  /*0f50*/  IMAD R3, R8, R21, R20 ;  /* 0x0000001508037224 */ /* 0x004fe400078e0214 */
[----:B---3--:R-:W-:Y:S02]  /*0f60*/  IMAD R7, R12, R25, R7 ;  /* 0x000000190c077224 */ /* 0x008fe400078e0207 */
[----:B------:R-:W-:Y:S02]  /*0f70*/  IMAD.MOV.U32 R5, RZ, RZ, 0x1 ;  /* 0x00000001ff057424 */ /* 0x000fe400078e00ff */
[----:B------:R-:W-:-:S03]  /*0f80*/  IMAD R4, R3, R24, R4 ;  /* 0x0000001803047224 */ /* 0x000fc600078e0204 */
[----:B------:R-:W-:Y:S02]  /*0f90*/  PRMT R3, R5, 0x7610, R3 ;  /* 0x0000761005037816 */ /* 0x000fe40000000003 */
[----:B------:R-:W-:Y:S02]  /*0fa0*/  SEL R101, R4, R7, !P1 ;  /* 0x0000000704657207 */ /* 0x000fe40004800000 */
[----:B------:R-:W-:-:S07]  /*0fb0*/  SEL R109, R7, R4, !P1 ;  /* 0x00000004076d7207 */ /* 0x000fce0004800000 */
.L_x_9:
[----:B------:R-:W-:-:S08]  /*0fc0*/  NOP ;  /* 0x0000000000007918 */ /* 0x000fd00000000000 */
[----:B------:R-:W0:Y:S02]  /*0fd0*/  USETMAXREG.TRY_ALLOC.CTAPOOL UP0, 0xe8 ;  /* 0x000000e8000079c8 */ /* 0x000e240008000600 */
[----:B0-----:R-:W-:-:S13]  /*0fe0*/  PLOP3.LUT P0, PT, PT, PT, UP0, 0x80, 0x0 ;  /* 0x000000000000781c */ /* 0x001fda0003f0f008 */
[----:B------:R-:W-:Y:S05]  /*0ff0*/  @!P0 BRA `(.L_x_9) ;  /* 0xfffffffc00f08947 */ /* 0x000fea000383ffff */
[----:B------:R-:W-:Y:S01]  /*1000*/  ULDC.64 UR4, c[0x0][0x598] ;  /* 0x0001660000047ab9 */ /* 0x000fe20000000a00 */
[----:B------:R-:W-:Y:S01]  /*1010*/  ULDC.64 UR38, c[0x0][0x208] ;  /* 0x0000820000267ab9 */ /* 0x000fe20000000a00 */
[----:B------:R-:W-:-:S04]  /*1020*/  ISETP.NE.U32.AND P0, PT, RZ, UR4, PT ;  /* 0x00000004ff007c0c */ /* 0x000fc8000bf05070 */
[----:B------:R-:W-:-:S13]  /*1030*/  ISETP.NE.AND.EX P0, PT, RZ, UR5, PT, P0 ;  /* 0x00000005ff007c0c */ /* 0x000fda000bf05300 */
[----:B------:R-:W-:Y:S05]  /*1040*/  @!P0 BRA `(.L_x_12) ;  /* 0x00000000001c8947 */ /* 0x000fea0003800000 */
[----:B------:R-:W0:Y:S02]  /*1050*/  LDC.64 R4, c[0x0][0x598] ;  /* 0x00016600ff047b82 */ /* 0x000e240000000a00 */
[----:B0-----:R-:W2:Y:S02]  /*1060*/  LDG.E.64 R4, desc[UR38][R4.64] ;  /* 0x0000002604047981 */ /* 0x001ea4000c1e1b00 */
[----:B--2---:R-:W-:-:S04]  /*1070*/  ISETP.NE.U32.AND P0, PT, R4, RZ, PT ;  /* 0x000000ff0400720c */ /* 0x004fc80003f05070 */
[----:B------:R-:W-:-:S13]  /*1080*/  ISETP.NE.AND.EX P0, PT, R5, RZ, PT, P0 ;  /* 0x000000ff0500720c */ /* 0x000fda0003f05300 */
[----:B------:R-:W-:Y:S05]  /*1090*/  @!P0 BRA `(.L_x_12) ;  /* 0x0000000000088947 */ /* 0x000fea0003800000 */
[----:B------:R0:W5:Y:S01]  /*10a0*/  LD.E R22, desc[UR38][R4.64] ;  /* 0x0000002604167980 */ /* 0x000162000c101900 */
[----:B------:R-:W-:Y:S05]  /*10b0*/  BRA `(.L_x_13) ;  /* 0x0000000000247947 */ /* 0x000fea0003800000 */
.L_x_12:
[----:B------:R-:W-:Y:S02]  /*10c0*/  ULDC.64 UR4, c[0x0][0x588] ;  /* 0x0001620000047ab9 */ /* 0x000fe40000000a00 */
[----:B------:R-:W-:-:S04]  /*10d0*/  ISETP.NE.U32.AND P0, PT, RZ, UR4, PT ;  /* 0x00000004ff007c0c */ /* 0x000fc8000bf05070 */
[----:B------:R-:W-:-:S13]  /*10e0*/  ISETP.NE.AND.EX P0, PT, RZ, UR5, PT, P0 ;  /* 0x00000005ff007c0c */ /* 0x000fda000bf05300 */
[----:B------:R-:W-:Y:S05]  /*10f0*/  @!P0 BRA `(.L_x_14) ;  /* 0x00000000000c8947 */ /* 0x000fea0003800000 */
[----:B------:R-:W0:Y:S02]  /*1100*/  LDC.64 R4, c[0x0][0x588] ;  /* 0x00016200ff047b82 */ /* 0x000e240000000a00 */
[----:B0-----:R1:W5:Y:S01]  /*1110*/  LDG.E R22, desc[UR38][R4.64] ;  /* 0x0000002604167981 */ /* 0x001362000c1e1900 */
[----:B------:R-:W-:Y:S05]  /*1120*/  BRA `(.L_x_13) ;  /* 0x0000000000087947 */ /* 0x000fea0003800000 */
.L_x_14:
[----:B------:R-:W-:Y:S02]  /*1130*/  ULDC UR4, c[0x0][0x580] ;  /* 0x0001600000047ab9 */ /* 0x000fe40000000800 */
[----:B------:R-:W-:-:S07]  /*1140*/  IMAD.U32 R22, RZ, RZ, UR4 ;  /* 0x00000004ff167e24 */ /* 0x000fce000f8e00ff */
.L_x_13:
[----:B------:R-:W-:Y:S02]  /*1150*/  ULDC.64 UR4, c[0x0][0x5a0] ;  /* 0x0001680000047ab9 */ /* 0x000fe40000000a00 */
[----:B------:R-:W-:-:S04]  /*1160*/  ISETP.NE.U32.AND P0, PT, RZ, UR4, PT ;  /* 0x00000004ff007c0c */ /* 0x000fc8000bf05070 */
[----:B------:R-:W-:-:S13]  /*1170*/  ISETP.NE.AND.EX P0, PT, RZ, UR5, PT, P0 ;  /* 0x00000005ff007c0c */ /* 0x000fda000bf05300 */
[----:B------:R-:W-:Y:S05]  /*1180*/  @!P0 BRA `(.L_x_15) ;  /* 0x00000000001c8947 */ /* 0x000fea0003800000 */
[----:B01----:R-:W0:Y:S02]  /*1190*/  LDC.64 R4, c[0x0][0x5a0] ;  /* 0x00016800ff047b82 */ /* 0x003e240000000a00 */
[----:B0-----:R-:W2:Y:S02]  /*11a0*/  LDG.E.64 R4, desc[UR38][R4.64] ;  /* 0x0000002604047981 */ /* 0x001ea4000c1e1b00 */
[----:B--2---:R-:W-:-:S04]  /*11b0*/  ISETP.NE.U32.AND P0, PT, R4, RZ, PT ;  /* 0x000000ff0400720c */ /* 0x004fc80003f05070 */
[----:B------:R-:W-:-:S13]  /*11c0*/  ISETP.NE.AND.EX P0, PT, R5, RZ, PT, P0 ;  /* 0x000000ff0500720c */ /* 0x000fda0003f05300 */
[----:B------:R-:W-:Y:S05]  /*11d0*/  @!P0 BRA `(.L_x_15) ;  /* 0x0000000000088947 */ /* 0x000fea0003800000 */
[----:B------:R0:W5:Y:S01]  /*11e0*/  LD.E R90, desc[UR38][R4.64] ;  /* 0x00000026045a7980 */ /* 0x000162000c101900 */
[----:B------:R-:W-:Y:S05]  /*11f0*/  BRA `(.L_x_16) ;  /* 0x0000000000247947 */ /* 0x000fea0003800000 */
.L_x_15:
[----:B------:R-:W-:Y:S02]  /*1200*/  ULDC.64 UR4, c[0x0][0x590] ;  /* 0x0001640000047ab9 */ /* 0x000fe40000000a00 */
[----:B------:R-:W-:-:S04]  /*1210*/  ISETP.NE.U32.AND P0, PT, RZ, UR4, PT ;  /* 0x00000004ff007c0c */ /* 0x000fc8000bf05070 */
[----:B------:R-:W-:-:S13]  /*1220*/  ISETP.NE.AND.EX P0, PT, RZ, UR5, PT, P0 ;  /* 0x00000005ff007c0c */ /* 0x000fda000bf05300 */
[----:B------:R-:W-:Y:S05]  /*1230*/  @!P0 BRA `(.L_x_17) ;  /* 0x00000000000c8947 */ /* 0x000fea0003800000 */
[----:B------:R-:W2:Y:S02]  /*1240*/  LDC.64 R90, c[0x0][0x590] ;  /* 0x00016400ff5a7b82 */ /* 0x000ea40000000a00 */
[----:B--2---:R2:W5:Y:S01]  /*1250*/  LDG.E R90, desc[UR38][R90.64] ;  /* 0x000000265a5a7981 */ /* 0x004562000c1e1900 */
[----:B------:R-:W-:Y:S05]  /*1260*/  BRA `(.L_x_16) ;  /* 0x0000000000087947 */ /* 0x000fea0003800000 */
.L_x_17:
[----:B------:R-:W-:Y:S02]  /*1270*/  ULDC UR4, c[0x0][0x584] ;  /* 0x0001610000047ab9 */ /* 0x000fe40000000800 */
[----:B------:R-:W-:-:S07]  /*1280*/  IMAD.U32 R90, RZ, RZ, UR4 ;  /* 0x00000004ff5a7e24 */ /* 0x000fce000f8e00ff */
.L_x_16:
[----:B------:R-:W-:-:S13]  /*1290*/  LOP3.LUT P0, RZ, R3, 0xff, RZ, 0xc0, !PT ;  /* 0x000000ff03ff7812 */ /* 0x000fda000780c0ff */
[----:B------:R-:W-:Y:S05]  /*12a0*/  @!P0 EXIT ;  /* 0x000000000000894d */ /* 0x000fea0003800000 */
[----:B------:R-:W3:Y:S01]  /*12b0*/  LDC R95, c[0x0][0x658] ;  /* 0x00019600ff5f7b82 */ /* 0x000ee20000000800 */
[----:B------:R-:W-:Y:S01]  /*12c0*/  LOP3.LUT R6, R6, 0x1, RZ, 0xc0, !PT ;  /* 0x0000000106067812 */ /* 0x000fe200078ec0ff */
[----:B------:R-:W-:Y:S01]  /*12d0*/  ULDC.64 UR6, c[0x0][0x288] ;  /* 0x0000a20000067ab9 */ /* 0x000fe20000000a00 */
[----:B------:R-:W-:Y:S01]  /*12e0*/  SHF.R.U32.HI R3, RZ, 0x2, R97 ;  /* 0x00000002ff037819 */ /* 0x000fe20000011661 */
[----:B------:R-:W-:Y:S01]  /*12f0*/  UIADD3 UR4, UR7, 0x1f, URZ ;  /* 0x0000001f07047890 */ /* 0x000fe2000fffe03f */
[----:B------:R-:W-:Y:S01]  /*1300*/  SHF.R.U32.HI R0, RZ, 0x1, R0 ;  /* 0x00000001ff007819 */ /* 0x000fe20000011600 */
[----:B------:R-:W-:Y:S01]  /*1310*/  IMAD.SHL.U32 R88, R6, 0x40, RZ ;  /* 0x0000004006587824 */ /* 0x000fe200078e00ff */
[----:B------:R-:W-:Y:S01]  /*1320*/  LOP3.LUT R3, R3, 0x7, RZ, 0xc0, !PT ;  /* 0x0000000703037812 */ /* 0x000fe200078ec0ff */
[----:B01----:R-:W0:Y:S01]  /*1330*/  LDC.64 R4, c[0x0][0x5c8] ;  /* 0x00017200ff047b82 */ /* 0x003e220000000a00 */
[----:B------:R-:W-:Y:S01]  /*1340*/  USHF.R.S32.HI UR5, URZ, 0x1f, UR4 ;  /* 0x0000001f3f057899 */ /* 0x000fe20008011404 */
[----:B------:R-:W-:Y:S01]  /*1350*/  LOP3.LUT R0, R0, 0x30, RZ, 0xc0, !PT ;  /* 0x0000003000007812 */ /* 0x000fe200078ec0ff */
[----:B------:R-:W-:Y:S01]  /*1360*/  IMAD.MOV.U32 R8, RZ, RZ, 0x1 ;  /* 0x00000001ff087424 */ /* 0x000fe200078e00ff */
[--C-:B------:R-:W-:Y:S01]  /*1370*/  LOP3.LUT R88, R88, 0x40, R3.reuse, 0xe2, !PT ;  /* 0x0000004058587812 */ /* 0x100fe200078ee203 */
[----:B------:R-:W-:Y:S01]  /*1380*/  ULEA.HI UR5, UR5, UR4, URZ, 0x5 ;  /* 0x0000000405057291 */ /* 0x000fe2000f8f283f */
[-C--:B------:R-:W-:Y:S01]  /*1390*/  IADD3 R3, RZ, -R0.reuse, -R3 ;  /* 0x80000000ff037210 */ /* 0x080fe20007ffe803 */
[----:B------:R-:W-:Y:S01]  /*13a0*/  IMAD.U32 R7, RZ, RZ, UR6 ;  /* 0x00000006ff077e24 */ /* 0x000fe2000f8e00ff */
[----:B------:R-:W-:Y:S01]  /*13b0*/  LOP3.LUT R88, R88, R0, RZ, 0xfc, !PT ;  /* 0x0000000058587212 */ /* 0x000fe200078efcff */
[----:B------:R-:W-:Y:S01]  /*13c0*/  IMAD.MOV.U32 R0, RZ, RZ, -0x1 ;  /* 0xffffffffff007424 */ /* 0x000fe200078e00ff */
[----:B------:R-:W-:Y:S01]  /*13d0*/  USHF.R.S32.HI UR43, URZ, 0x5, UR5 ;  /* 0x000000053f2b7899 */ /* 0x000fe20008011405 */
[C---:B------:R-:W-:Y:S01]  /*13e0*/  LOP3.LUT R96, R97.reuse, 0x3, RZ, 0xc0, !PT ;  /* 0x0000000361607812 */ /* 0x040fe200078ec0ff */
[----:B------:R-:W-:Y:S01]  /*13f0*/  IMAD R3, R6, -0x40, R3 ;  /* 0xffffffc006037824 */ /* 0x000fe200078e0203 */
[C---:B------:R-:W-:Y:S01]  /*1400*/  LOP3.LUT R98, R97.reuse, 0x80, RZ, 0xc0, !PT ;  /* 0x0000008061627812 */ /* 0x040fe200078ec0ff */
[----:B------:R-:W-:Y:S01]  /*1410*/  UISETP.LT.AND UP0, UPT, UR43, 0x1, UPT ;  /* 0x000000012b00788c */ /* 0x000fe2000bf01270 */
[----:B------:R-:W-:Y:S01]  /*1420*/  IMAD.SHL.U32 R97, R97, 0x2, RZ ;  /* 0x0000000261617824 */ /* 0x000fe200078e00ff */
[-C--:B---3--:R-:W-:Y:S01]  /*1430*/  SHF.L.U32 R0, R0, R95.reuse, RZ ;  /* 0x0000005f00007219 */ /* 0x088fe200000006ff */
[----:B------:R-:W-:Y:S01]  /*1440*/  ULDC UR4, c[0x0][0x284] ;  /* 0x0000a10000047ab9 */ /* 0x000fe20000000800 */
[----:B------:R-:W-:Y:S01]  /*1450*/  USEL UR44, UR43, 0x1, UP0 ;  /* 0x000000012b2c7887 */ /* 0x000fe20008000000 */
[----:B------:R-:W-:Y:S01]  /*1460*/  IMAD R96, R96, -0x2, R7 ;  /* 0xfffffffe60607824 */ /* 0x000fe200078e0207 */
[----:B------:R-:W-:Y:S01]  /*1470*/  SHF.L.U32 R95, R8, R95, RZ ;  /* 0x0000005f085f7219 */ /* 0x000fe200000006ff */
[----:B------:R-:W-:Y:S01]  /*1480*/  VIADD R100, R3, UR4 ;  /* 0x0000000403647c36 */ /* 0x000fe20008000000 */
[----:B------:R-:W-:Y:S01]  /*1490*/  LOP3.LUT R115, R18, 0x1, RZ, 0xfc, !PT ;  /* 0x0000000112737812 */ /* 0x000fe200078efcff */
[----:B------:R-:W-:Y:S01]  /*14a0*/  IMAD.MOV.U32 R89, RZ, RZ, RZ ;  /* 0x000000ffff597224 */ /* 0x000fe200078e00ff */
[C-C-:B0-----:R-:W-:Y:S01]  /*14b0*/  SHF.L.U64.HI R93, R4.reuse, 0x7, R5.reuse ;  /* 0x00000007045d7819 */ /* 0x141fe20000010205 */
[C---:B------:R-:W-:Y:S01]  /*14c0*/  IMAD.SHL.U32 R92, R4.reuse, 0x80, RZ ;  /* 0x00000080045c7824 */ /* 0x040fe200078e00ff */
[C---:B------:R-:W-:Y:S01]  /*14d0*/  SHF.L.U64.HI R94, R4.reuse, 0x3, R5 ;  /* 0x00000003045e7819 */ /* 0x040fe20000010205 */
[----:B--2---:R-:W-:Y:S01]  /*14e0*/  IMAD.SHL.U32 R91, R4, 0x8, RZ ;  /* 0x00000008045b7824 */ /* 0x004fe200078e00ff */
[----:B------:R-:W-:Y:S01]  /*14f0*/  SHF.R.U32.HI R98, RZ, 0x7, R98 ;  /* 0x00000007ff627819 */ /* 0x000fe20000011662 */
[----:B------:R-:W-:Y:S01]  /*1500*/  UIADD3 UR44, UR43, -UR44, URZ ;  /* 0x8000002c2b2c7290 */ /* 0x000fe2000fffe03f */
[----:B------:R-:W-:Y:S01]  /*1510*/  LOP3.LUT R99, RZ, R0, RZ, 0x33, !PT ;  /* 0x00000000ff637212 */ /* 0x000fe200078e33ff */
[----:B------:R-:W-:Y:S01]  /*1520*/  UMOV UR40, URZ ;  /* 0x0000003f00287c82 */ /* 0x000fe20008000000 */
[----:B------:R-:W-:-:S09]  /*1530*/  UMOV UR41, URZ ;  /* 0x0000003f00297c82 */ /* 0x000fd20008000000 */
.L_x_161:
[----:B0-----:R-:W0:Y:S01]  /*1540*/  SHFL.IDX PT, R0, R98, RZ, 0x1f ;  /* 0x00001fff62007589 */ /* 0x001e2200000e0000 */
[----:B-1----:R-:W1:Y:S01]  /*1550*/  S2UR UR7, SR_CgaCtaId ;  /* 0x00000000000779c3 */ /* 0x002e620000008800 */
[----:B------:R-:W-:Y:S01]  /*1560*/  UMOV UR6, 0x400 ;  /* 0x0000040000067882 */ /* 0x000fe20000000000 */
[----:B0-----:R-:W-:Y:S01]  /*1570*/  R2UR UR4, R0 ;  /* 0x00000000000472ca */ /* 0x001fe200000e0000 */
[----:B-1----:R-:W-:-:S12]  /*1580*/  ULEA UR6, UR7, UR6, 0x18 ;  /* 0x0000000607067291 */ /* 0x002fd8000f8ec03f */
[----:B------:R-:W-:-:S04]  /*1590*/  ULEA.HI UR5, UR4, UR4, URZ, 0x1 ;  /* 0x0000000404057291 */ /* 0x000fc8000f8f083f */
[----:B------:R-:W-:-:S04]  /*15a0*/  ULOP3.LUT UR5, UR5, 0xffffe, URZ, 0xc0, !UPT ;  /* 0x000ffffe05057892 */ /* 0x000fc8000f8ec03f */
[----:B------:R-:W-:-:S03]  /*15b0*/  UIADD3 UR5, UR4, -UR5, URZ ;  /* 0x8000000504057290 */ /* 0x000fc6000fffe03f */
[----:B------:R-:W-:Y:S01]  /*15c0*/  ULDC UR4, c[0x0][0x28c] ;  /* 0x0000a30000047ab9 */ /* 0x000fe20000000800 */
[----:B------:R-:W-:Y:S01]  /*15d0*/  ULEA UR5, UR5, UR6, 0xc ;  /* 0x0000000605057291 */ /* 0x000fe2000f8e603f */
[----:B------:R-:W-:-:S03]  /*15e0*/  ISETP.LT.AND P0, PT, RZ, UR4, PT ;  /* 0x00000004ff007c0c */ /* 0x000fc6000bf01270 */
[----:B------:R-:W-:-:S04]  /*15f0*/  UIADD3 UR5, UR5, 0x180, URZ ;  /* 0x0000018005057890 */ /* 0x000fc8000fffe03f */
[----:B------:R-:W-:-:S04]  /*1600*/  USHF.R.U32.HI UR5, URZ, 0x4, UR5 ;  /* 0x000000043f057899 */ /* 0x000fc80008011605 */
[----:B------:R-:W-:-:S04]  /*1610*/  ULOP3.LUT UR5, UR5, 0x3fff, URZ, 0xc0, !UPT ;  /* 0x00003fff05057892 */ /* 0x000fc8000f8ec03f */
[----:B------:R-:W-:Y:S01]  /*1620*/  ULOP3.LUT UR45, UR5, 0x10000, URZ, 0xfc, !UPT ;  /* 0x00010000052d7892 */ /* 0x000fe2000f8efc3f */
[----:B--2345:R-:W-:Y:S11]  /*1630*/  @P0 BRA `(.L_x_18) ;  /* 0x0000000000400947 */ /* 0x03cff60003800000 */
[----:B------:R-:W-:Y:S01]  /*1640*/  MOV R0, 0x0 ;  /* 0x0000000000007802 */ /* 0x000fe20000000f00 */
[----:B------:R-:W-:Y:S01]  /*1650*/  ULDC.64 UR4, c[0x4][0x68] ;  /* 0x01001a0000047ab9 */ /* 0x000fe20000000a00 */
[----:B------:R-:W-:Y:S01]  /*1660*/  ULDC.64 UR6, c[0x4][0x8] ;  /* 0x0100020000067ab9 */ /* 0x000fe20000000a00 */
[----:B------:R-:W-:Y:S01]  /*1670*/  IMAD.U32 R4, RZ, RZ, UR4 ;  /* 0x00000004ff047e24 */ /* 0x000fe2000f8e00ff */
[----:B------:R0:W1:Y:S01]  /*1680*/  LDC.64 R14, c[0x4][R0] ;  /* 0x01000000000e7b82 */ /* 0x0000620000000a00 */
[----:B------:R-:W-:Y:S01]  /*1690*/  IMAD.U32 R5, RZ, RZ, UR5 ;  /* 0x00000005ff057e24 */ /* 0x000fe2000f8e00ff */
[----:B------:R-:W-:Y:S01]  /*16a0*/  ULDC.64 UR4, c[0x4][0x70] ;  /* 0x01001c0000047ab9 */ /* 0x000fe20000000a00 */
[----:B------:R-:W-:Y:S02]  /*16b0*/  IMAD.U32 R10, RZ, RZ, UR6 ;  /* 0x00000006ff0a7e24 */ /* 0x000fe4000f8e00ff */
[----:B------:R-:W-:Y:S02]  /*16c0*/  IMAD.U32 R6, RZ, RZ, UR4 ;  /* 0x00000004ff067e24 */ /* 0x000fe4000f8e00ff */
[----:B------:R-:W-:-:S02]  /*16d0*/  IMAD.U32 R7, RZ, RZ, UR5 ;  /* 0x00000005ff077e24 */ /* 0x000fc4000f8e00ff */
[----:B------:R-:W-:Y:S02]  /*16e0*/  IMAD.U32 R11, RZ, RZ, UR7 ;  /* 0x00000007ff0b7e24 */ /* 0x000fe4000f8e00ff */
[----:B------:R-:W-:Y:S02]  /*16f0*/  IMAD.MOV.U32 R8, RZ, RZ, 0x1e1 ;  /* 0x000001e1ff087424 */ /* 0x000fe400078e00ff */
[----:B------:R-:W-:Y:S02]  /*1700*/  IMAD.MOV.U32 R12, RZ, RZ, 0x1 ;  /* 0x00000001ff0c7424 */ /* 0x000fe400078e00ff */
[----:B0-----:R-:W-:-:S07]  /*1710*/  IMAD.MOV.U32 R13, RZ, RZ, RZ ;  /* 0x000000ffff0d7224 */ /* 0x001fce00078e00ff */
[----:B------:R-:W-:-:S07]  /*1720*/  LEPC R20, `(.L_x_18) ;  /* 0x000000001014794e */ /* 0x000fce0000000000 */
[----:B-1---5:R-:W-:Y:S05]  /*1730*/  CALL.ABS.NOINC R14 ;  /* 0x000000000e007343 */ /* 0x022fea0003c00000 */
.L_x_18:
[----:B------:R-:W-:-:S13]  /*1740*/  ISETP.NE.AND P0, PT, R115, 0x3, PT ;  /* 0x000000037300780c */ /* 0x000fda0003f05270 */
[----:B------:R-:W-:Y:S05]  /*1750*/  @!P0 BRA `(.L_x_19) ;  /* 0x0000000000048947 */ /* 0x000fea0003800000 */
[----:B------:R-:W-:Y:S01]  /*1760*/  BPT.TRAP 0x1 ;  /* 0x000000040000795c */ /* 0x000fe20000300000 */
.L_x_19:
[----:B------:R-:W0:Y:S01]  /*1770*/  S2UR UR5, SR_CgaCtaId ;  /* 0x00000000000579c3 */ /* 0x000e220000008800 */
[----:B------:R-:W-:Y:S01]  /*1780*/  UMOV UR4, 0x400 ;  /* 0x0000040000047882 */ /* 0x000fe20000000000 */
[----:B------:R-:W-:Y:S02]  /*1790*/  IMAD.U32 R0, RZ, RZ, UR40 ;  /* 0x00000028ff007e24 */ /* 0x000fe4000f8e00ff */
[----:B------:R-:W-:-:S03]  /*17a0*/  IMAD.U32 R3, RZ, RZ, UR41 ;  /* 0x00000029ff037e24 */ /* 0x000fc6000f8e00ff */
[----:B------:R-:W-:Y:S01]  /*17b0*/  SHF.L.U32 R0, R0, 0x1f, RZ ;  /* 0x0000001f00007819 */ /* 0x000fe200000006ff */
[----:B0-----:R-:W-:-:S06]  /*17c0*/  ULEA UR4, UR5, UR4, 0x18 ;  /* 0x0000000405047291 */ /* 0x001fcc000f8ec03f */
[----:B------:R-:W-:-:S04]  /*17d0*/  IMAD.U32 R6, RZ, RZ, UR4 ;  /* 0x00000004ff067e24 */ /* 0x000fc8000f8e00ff */
[----:B------:R-:W-:-:S04]  /*17e0*/  IMAD R3, R3, 0x8, R6 ;  /* 0x0000000803037824 */ /* 0x000fc800078e0206 */
[----:B------:R0:W1:Y:S01]  /*17f0*/  SYNCS.PHASECHK.TRANS64.TRYWAIT P1, [R3+URZ], R0 ;  /* 0x00000000030075a7 */ /* 0x000062000802017f */
[----:B------:R-:W-:Y:S05]  /*1800*/  @!P0 BRA `(.L_x_20) ;  /* 0x0000000000048947 */ /* 0x000fea0003800000 */
[----:B------:R-:W-:Y:S01]  /*1810*/  BPT.TRAP 0x1 ;  /* 0x000000040000795c */ /* 0x000fe20000300000 */
.L_x_20:
[----:B------:R-:W-:-:S05]  /*1820*/  IMAD.U32 R4, RZ, RZ, UR44 ;  /* 0x0000002cff047e24 */ /* 0x000fca000f8e00ff */
[----:B------:R-:W-:Y:S01]  /*1830*/  ISETP.GE.AND P2, PT, R4, 0x1, PT ;  /* 0x000000010400780c */ /* 0x000fe20003f46270 */
[----:B-1----:R-:W-:-:S12]  /*1840*/  @P1 BRA `(.L_x_21) ;  /* 0x0000000000081947 */ /* 0x002fd80003800000 */
[----:B------:R-:W1:Y:S02]  /*1850*/  SYNCS.PHASECHK.TRANS64.TRYWAIT P1, [R3+URZ], R0 ;  /* 0x00000000030075a7 */ /* 0x000e64000802017f */
[----:B-1----:R-:W-:Y:S05]  /*1860*/  @!P1 BRA `(.L_x_22) ;  /* 0x0000007000b09947 */ /* 0x002fea0003800000 */
.L_x_21:
[----:B------:R-:W-:Y:S05]  /*1870*/  WARPSYNC.ALL ;  /* 0x0000000000007948 */ /* 0x000fea0003800000 */
[----:B------:R-:W-:Y:S01]  /*1880*/  R2UR UR4, R6 ;  /* 0x00000000060472ca */ /* 0x000fe200000e0000 */
[----:B------:R-:W-:Y:S01]  /*1890*/  ULEA UR6, UR41, UR45, 0xa ;  /* 0x0000002d29067291 */ /* 0x000fe2000f8e503f */
[----:B------:R-:W-:Y:S01]  /*18a0*/  WARPGROUP.ARRIVE ;  /* 0x00000000000079c5 */ /* 0x000fe20000000000 */
[----:B------:R-:W-:Y:S01]  /*18b0*/  UMOV UR9, 0x80000020 ;  /* 0x8000002000097882 */ /* 0x000fe20000000000 */
[----:B------:R-:W-:Y:S01]  /*18c0*/  UMOV UR11, 0x80000020 ;  /* 0x80000020000b7882 */ /* 0x000fe20000000000 */
[----:B------:R-:W-:-:S03]  /*18d0*/  UIADD3 UR7, UR6, 0x200, URZ ;  /* 0x0000020006077890 */ /* 0x000fc6000fffe03f */
[----:B------:R-:W-:-:S05]  /*18e0*/  UMOV UR8, UR6 ;  /* 0x0000000600087c82 */ /* 0x000fca0008000000 */
[----:B------:R-:W-:-:S04]  /*18f0*/  UIADD3 UR4, UR4, 0x2c180, URZ ;  /* 0x0002c18004047890 */ /* 0x000fc8000fffe03f */
[----:B------:R-:W-:-:S04]  /*1900*/  USHF.R.U32.HI UR4, URZ, 0x4, UR4 ;  /* 0x000000043f047899 */ /* 0x000fc80008011604 */
[----:B------:R-:W-:-:S04]  /*1910*/  ULOP3.LUT UR4, UR4, 0x3fff, URZ, 0xc0, !UPT ;  /* 0x00003fff04047892 */ /* 0x000fc8000f8ec03f */
[----:B------:R-:W-:-:S04]  /*1920*/  ULOP3.LUT UR4, UR4, 0x10000, URZ, 0xfc, !UPT ;  /* 0x0001000004047892 */ /* 0x000fc8000f8efc3f */
[----:B------:R-:W-:-:S07]  /*1930*/  ULEA UR5, UR41, UR4, 0x8 ;  /* 0x0000000429057291 */ /* 0x000fce000f8e403f */
[----:B------:R-:W-:Y:S02]  /*1940*/  UMOV UR10, UR5 ;  /* 0x00000005000a7c82 */ /* 0x000fe40008000000 */
[----:B------:R-:W-:Y:S01]  /*1950*/  HGMMA.64x64x16.F32.BF16 R56, gdesc[UR8], RZ, !UPT, gsb0 ;  /* 0x00e00000083879f0 */ /* 0x000fe2000c0018ff */
[----:B------:R-:W-:Y:S01]  /*1960*/  UMOV UR8, UR7 ;  /* 0x0000000700087c82 */ /* 0x000fe20008000000 */
[----:B------:R-:W-:Y:S01]  /*1970*/  UMOV UR9, 0x80000020 ;  /* 0x8000002000097882 */ /* 0x000fe20000000000 */
[----:B------:R-:W-:Y:S02]  /*1980*/  WARPGROUP.DEPBAR.LE gsb0, 0x0 ;  /* 0x00008000000079c5 */ /* 0x000fe40000010000 */
[----:B------:R-:W-:-:S06]  /*1990*/  WARPGROUP.ARRIVE ;  /* 0x00000000000079c5 */ /* 0x000fcc0000000000 */
[----:B------:R-:W-:Y:S01]  /*19a0*/  HGMMA.64x64x16.F32.BF16 R24, gdesc[UR8], RZ, !UPT, gsb0 ;  /* 0x00e00000081879f0 */ /* 0x000fe2000c0018ff */
[----:B------:R-:W-:Y:S02]  /*19b0*/  UIADD3 UR8, UR6, 0x2, URZ ;  /* 0x0000000206087890 */ /* 0x000fe4000fffe03f */
[----:B------:R-:W-:Y:S01]  /*19c0*/  UIADD3 UR10, UR5, 0x2, URZ ;  /* 0x00000002050a7890 */ /* 0x000fe2000fffe03f */
[----:B------:R-:W-:Y:S01]  /*19d0*/  UMOV UR9, 0x80000020 ;  /* 0x8000002000097882 */ /* 0x000fe20000000000 */
[----:B------:R-:W-:Y:S01]  /*19e0*/  UMOV UR11, 0x80000020 ;  /* 0x80000020000b7882 */ /* 0x000fe20000000000 */
[----:B------:R-:W-:Y:S01]  /*19f0*/  UIADD3 UR6, UR6, 0x202, URZ ;  /* 0x0000020206067890 */ /* 0x000fe2000fffe03f */
[----:B------:R-:W-:Y:S02]  /*1a00*/  WARPGROUP.DEPBAR.LE gsb0, 0x0 ;  /* 0x00008000000079c5 */ /* 0x000fe40000010000 */
[----:B------:R-:W-:-:S06]  /*1a10*/  WARPGROUP.ARRIVE ;  /* 0x00000000000079c5 */ /* 0x000fcc0000000000 */
[----:B------:R-:W-:Y:S01]  /*1a20*/  HGMMA.64x64x16.F32.BF16 R56, gdesc[UR8], R56, gsb0 ;  /* 0x00e00000083879f0 */ /* 0x000fe20008001838 */
[----:B------:R-:W-:Y:S01]  /*1a30*/  UMOV UR8, UR6 ;  /* 0x0000000600087c82 */ /* 0x000fe20008000000 */
[----:B------:R-:W-:Y:S01]  /*1a40*/  UMOV UR9, 0x80000020 ;  /* 0x8000002000097882 */ /* 0x000fe20000000000 */
[----:B------:R-:W-:Y:S02]  /*1a50*/  WARPGROUP.DEPBAR.LE gsb0, 0x0 ;  /* 0x00008000000079c5 */ /* 0x000fe40000010000 */
[----:B------:R-:W-:-:S06]  /*1a60*/  WARPGROUP.ARRIVE ;  /* 0x00000000000079c5 */ /* 0x000fcc0000000000 */
[----:B------:R-:W-:Y:S03]  /*1a70*/  HGMMA.64x64x16.F32.BF16 R24, gdesc[UR8], R24, gsb0 ;  /* 0x00e00000081879f0 */ /* 0x000fe60008001818 */
[----:B------:R-:W-:Y:S02]  /*1a80*/  WARPGROUP.DEPBAR.LE gsb0, 0x0 ;  /* 0x00008000000079c5 */ /* 0x000fe40000010000 */
[----:B------:R-:W-:Y:S05]  /*1a90*/  @!P2 BRA `(.L_x_23) ;  /* 0x000000040020a947 */ /* 0x000fea0003800000 */
[----:B------:R-:W-:Y:S01]  /*1aa0*/  UIADD3 UR5, UR41, 0x1, URZ ;  /* 0x0000000129057890 */ /* 0x000fe2000fffe03f */
[----:B01----:R-:W-:Y:S02]  /*1ab0*/  IMAD.U32 R0, RZ, RZ, UR44 ;  /* 0x0000002cff007e24 */ /* 0x003fe4000f8e00ff */
[----:B------:R-:W-:Y:S01]  /*1ac0*/  IMAD.U32 R3, RZ, RZ, UR41 ;  /* 0x00000029ff037e24 */ /* 0x000fe2000f8e00ff */
[----:B------:R-:W-:-:S04]  /*1ad0*/  UISETP.NE.AND UP0, UPT, UR5, 0xb, UPT ;  /* 0x0000000b0500788c */ /* 0x000fc8000bf05270 */
[----:B------:R-:W-:Y:S02]  /*1ae0*/  USEL UR6, URZ, 0x1, UP0 ;  /* 0x000000013f067887 */ /* 0x000fe40008000000 */
[----:B------:R-:W-:Y:S02]  /*1af0*/  USEL UR5, UR5, URZ, UP0 ;  /* 0x0000003f05057287 */ /* 0x000fe40008000000 */
[----:B------:R-:W-:-:S06]  /*1b00*/  ULOP3.LUT UR6, UR40, UR6, URZ, 0x3c, !UPT ;  /* 0x0000000628067292 */ /* 0x000fcc000f8e3c3f */
[----:B------:R-:W-:-:S07]  /*1b10*/  IMAD.U32 R7, RZ, RZ, UR6 ;  /* 0x00000006ff077e24 */ /* 0x000fce000f8e00ff */
.L_x_30:
[----:B------:R-:W-:Y:S05]  /*1b20*/  @!P0 BRA `(.L_x_24) ;  /* 0x0000000000048947 */ /* 0x000fea0003800000 */
[----:B------:R-:W-:Y:S01]  /*1b30*/  BPT.TRAP 0x1 ;  /* 0x000000040000795c */ /* 0x000fe20000300000 */
.L_x_24:
[----:B------:R-:W0:Y:S01]  /*1b40*/  S2UR UR7, SR_CgaCtaId ;  /* 0x00000000000779c3 */ /* 0x000e220000008800 */
[----:B------:R-:W-:Y:S01]  /*1b50*/  UMOV UR6, 0x400 ;  /* 0x0000040000067882 */ /* 0x000fe20000000000 */
[----:B------:R-:W-:Y:S01]  /*1b60*/  IMAD.U32 R5, RZ, RZ, UR5 ;  /* 0x00000005ff057e24 */ /* 0x000fe2000f8e00ff */
[----:B------:R-:W-:Y:S01]  /*1b70*/  SHF.L.U32 R4, R7, 0x1f, RZ ;  /* 0x0000001f07047819 */ /* 0x000fe200000006ff */
[----:B0-----:R-:W-:-:S06]  /*1b80*/  ULEA UR6, UR7, UR6, 0x18 ;  /* 0x0000000607067291 */ /* 0x001fcc000f8ec03f */
[----:B------:R-:W-:-:S04]  /*1b90*/  IMAD.U32 R6, RZ, RZ, UR6 ;  /* 0x00000006ff067e24 */ /* 0x000fc8000f8e00ff */
[----:B------:R-:W-:-:S04]  /*1ba0*/  IMAD R5, R5, 0x8, R6 ;  /* 0x0000000805057824 */ /* 0x000fc800078e0206 */
[----:B------:R0:W1:Y:S01]  /*1bb0*/  SYNCS.PHASECHK.TRANS64.TRYWAIT P1, [R5+URZ], R4 ;  /* 0x00000004050075a7 */ /* 0x000062000802017f */
[----:B------:R-:W-:Y:S05]  /*1bc0*/  @!P0 BRA `(.L_x_25) ;  /* 0x0000000000048947 */ /* 0x000fea0003800000 */
[----:B------:R-:W-:Y:S01]  /*1bd0*/  BPT.TRAP 0x1 ;  /* 0x000000040000795c */ /* 0x000fe20000300000 */
.L_x_25:
[----:B-1----:R-:W-:Y:S05]  /*1be0*/  @P1 BRA `(.L_x_26) ;  /* 0x0000000000081947 */ /* 0x002fea0003800000 */
[----:B------:R-:W1:Y:S02]  /*1bf0*/  SYNCS.PHASECHK.TRANS64.TRYWAIT P1, [R5+URZ], R4 ;  /* 0x00000004050075a7 */ /* 0x000e64000802017f */
[----:B-1----:R-:W-:Y:S05]  /*1c00*/  @!P1 BRA `(.L_x_27) ;  /* 0x0000006c00dc9947 */ /* 0x002fea0003800000 */
.L_x_26:
[----:B------:R-:W-:Y:S01]  /*1c10*/  ULEA UR6, UR5, UR4, 0x8 ;  /* 0x0000000405067291 */ /* 0x000fe2000f8e403f */
[----:B------:R-:W-:Y:S01]  /*1c20*/  WARPGROUP.ARRIVE ;  /* 0x00000000000079c5 */ /* 0x000fe20000000000 */
[----:B------:R-:W-:Y:S01]  /*1c30*/  ULEA UR7, UR5, UR45, 0xa ;  /* 0x0000002d05077291 */ /* 0x000fe2000f8e503f */
[----:B------:R-:W-:Y:S01]  /*1c40*/  UMOV UR11, 0x80000020 ;  /* 0x80000020000b7882 */ /* 0x000fe20000000000 */
[----:B------:R-:W-:Y:S02]  /*1c50*/  UMOV UR9, 0x80000020 ;  /* 0x8000002000097882 */ /* 0x000fe40000000000 */
[----:B------:R-:W-:Y:S01]  /*1c60*/  UIADD3 UR12, UR7, 0x200, URZ ;  /* 0x00000200070c7890 */ /* 0x000fe2000fffe03f */
[----:B------:R-:W-:Y:S02]  /*1c70*/  UMOV UR10, UR6 ;  /* 0x00000006000a7c82 */ /* 0x000fe40008000000 */
[----:B------:R-:W-:Y:S02]  /*1c80*/  UMOV UR8, UR7 ;  /* 0x0000000700087c82 */ /* 0x000fe40008000000 */
[----:B------:R-:W-:Y:S01]  /*1c90*/  HGMMA.64x64x16.F32.BF16 R56, gdesc[UR8], R56, gsb0 ;  /* 0x00e00000083879f0 */ /* 0x000fe20008001838 */
[----:B------:R-:W-:Y:S01]  /*1ca0*/  UMOV UR9, 0x80000020 ;  /* 0x8000002000097882 */ /* 0x000fe20000000000 */
[----:B------:R-:W-:Y:S01]  /*1cb0*/  UMOV UR8, UR12 ;  /* 0x0000000c00087c82 */ /* 0x000fe20008000000 */
[----:B------:R-:W-:-:S02]  /*1cc0*/  WARPGROUP.DEPBAR.LE gsb0, 0x0 ;  /* 0x00008000000079c5 */ /* 0x000fc40000010000 */
[----:B------:R-:W-:-:S06]  /*1cd0*/  WARPGROUP.ARRIVE ;  /* 0x00000000000079c5 */ /* 0x000fcc0000000000 */
[----:B------:R-:W-:Y:S01]  /*1ce0*/  HGMMA.64x64x16.F32.BF16 R24, gdesc[UR8], R24, gsb0 ;  /* 0x00e00000081879f0 */ /* 0x000fe20008001818 */
        /* <DEDUP_REMOVED lines=15> */
[----:B------:R-:W-:Y:S01]  /*1de0*/  BPT.TRAP 0x1 ;  /* 0x000000040000795c */ /* 0x000fe20000300000 */
.L_x_28:
[----:B------:R-:W-:-:S13]  /*1df0*/  ISETP.NE.AND P1, PT, R114, RZ, PT ;  /* 0x000000ff7200720c */ /* 0x000fda0003f25270 */
[----:B01----:R-:W-:-:S04]  /*1e00*/  @P1 IMAD R4, R3, 0x8, R6 ;  /* 0x0000000803041824 */ /* 0x003fc800078e0206 */
[----:B------:R-:W-:-:S05]  /*1e10*/  @P1 VIADD R4, R4, 0x58 ;  /* 0x0000005804041836 */ /* 0x000fca0000000000 */
[----:B------:R-:W-:-:S04]  /*1e20*/  @P1 PRMT R4, R19, 0x654, R4 ;  /* 0x0000065413041816 */ /* 0x000fc80000000004 */
[----:B------:R0:W-:Y:S01]  /*1e30*/  @P1 SYNCS.ARRIVE.TRANS64.RED.A1T0 RZ, [R4+URZ], RZ ;  /* 0x000000ff04ff19a7 */ /* 0x0001e2000810043f */
[----:B------:R-:W-:-:S13]  /*1e40*/  ISETP.GT.U32.AND P1, PT, R18, 0x1, PT ;  /* 0x000000011200780c */ /* 0x000fda0003f24070 */
[----:B0-----:R-:W-:Y:S05]  /*1e50*/  @P1 BRA `(.L_x_29) ;  /* 0x0000000000041947 */ /* 0x001fea0003800000 */
[----:B------:R-:W-:Y:S01]  /*1e60*/  BPT.TRAP 0x1 ;  /* 0x000000040000795c */ /* 0x000fe20000300000 */
.L_x_29:
[----:B------:R-:W-:Y:S01]  /*1e70*/  UIADD3 UR5, UR5, 0x1, URZ ;  /* 0x0000000105057890 */ /* 0x000fe2000fffe03f */
[C---:B------:R-:W-:Y:S01]  /*1e80*/  ISETP.GT.AND P2, PT, R0.reuse, 0x1, PT ;  /* 0x000000010000780c */ /* 0x040fe20003f44270 */
[----:B------:R-:W-:Y:S02]  /*1e90*/  VIADD R3, R3, 0x1 ;  /* 0x0000000103037836 */ /* 0x000fe40000000000 */
[----:B------:R-:W-:Y:S01]  /*1ea0*/  UISETP.NE.AND UP0, UPT, UR5, 0xb, UPT ;  /* 0x0000000b0500788c */ /* 0x000fe2000bf05270 */
[----:B------:R-:W-:Y:S02]  /*1eb0*/  VIADD R0, R0, 0xffffffff ;  /* 0xffffffff00007836 */ /* 0x000fe40000000000 */
[C---:B------:R-:W-:Y:S01]  /*1ec0*/  ISETP.NE.AND P1, PT, R3.reuse, 0xb, PT ;  /* 0x0000000b0300780c */ /* 0x040fe20003f25270 */
[----:B------:R-:W-:Y:S02]  /*1ed0*/  USEL UR6, URZ, 0x1, UP0 ;  /* 0x000000013f067887 */ /* 0x000fe40008000000 */
[----:B------:R-:W-:Y:S01]  /*1ee0*/  USEL UR5, UR5, URZ, UP0 ;  /* 0x0000003f05057287 */ /* 0x000fe20008000000 */
[----:B------:R-:W-:-:S03]  /*1ef0*/  SEL R3, R3, RZ, P1 ;  /* 0x000000ff03037207 */ /* 0x000fc60000800000 */
[----:B------:R-:W-:Y:S01]  /*1f00*/  LOP3.LUT R7, R7, UR6, RZ, 0x3c, !PT ;  /* 0x0000000607077c12 */ /* 0x000fe2000f8e3cff */
[----:B------:R-:W-:Y:S07]  /*1f10*/  @P2 BRA `(.L_x_30) ;  /* 0xfffffffc00002947 */ /* 0x000fee000383ffff */
.L_x_23:
[----:B01----:R-:W0:Y:S02]  /*1f20*/  LDC R0, c[0x0][0x28c] ;  /* 0x0000a300ff007b82 */ /* 0x003e240000000800 */
[----:B0-----:R-:W-:-:S13]  /*1f30*/  ISETP.GE.AND P1, PT, R0, 0x1, PT ;  /* 0x000000010000780c */ /* 0x001fda0003f26270 */
[----:B------:R-:W-:Y:S05]  /*1f40*/  @!P1 BRA `(.L_x_31) ;  /* 0x0000000000449947 */ /* 0x000fea0003800000 */
[----:B------:R-:W-:Y:S05]  /*1f50*/  @!P0 BRA `(.L_x_32) ;  /* 0x0000000000048947 */ /* 0x000fea0003800000 */
[----:B------:R-:W-:Y:S01]  /*1f60*/  BPT.TRAP 0x1 ;  /* 0x000000040000795c */ /* 0x000fe20000300000 */
.L_x_32:
[----:B------:R-:W-:-:S13]  /*1f70*/  ISETP.NE.AND P0, PT, R114, RZ, PT ;  /* 0x000000ff7200720c */ /* 0x000fda0003f05270 */
[----:B------:R-:W-:-:S05]  /*1f80*/  VOTEU.ANY UP0, P0 ;  /* 0x00000000003f7886 */ /* 0x000fca0000000100 */
[----:B------:R-:W-:-:S06]  /*1f90*/  @UP0 UIADD3 UR4, UR44, UR41, URZ ;  /* 0x000000292c040290 */ /* 0x000fcc000fffe03f */
[----:B------:R-:W-:Y:S02]  /*1fa0*/  IMAD.U32 R4, RZ, RZ, UR4 ;  /* 0x00000004ff047e24 */ /* 0x000fe4000f8e00ff */
[----:B------:R-:W-:Y:S02]  /*1fb0*/  IMAD.U32 R3, RZ, RZ, UR4 ;  /* 0x00000004ff037e24 */ /* 0x000fe4000f8e00ff */
[----:B------:R-:W-:-:S05]  /*1fc0*/  @P0 IMAD.WIDE.U32 R4, R4, -0x45d1745d, RZ ;  /* 0xba2e8ba304040825 */ /* 0x000fca00078e00ff */
[----:B------:R-:W-:-:S05]  /*1fd0*/  @P0 SHF.R.U32.HI R0, RZ, 0x3, R5 ;  /* 0x00000003ff000819 */ /* 0x000fca0000011605 */
[----:B------:R-:W-:-:S04]  /*1fe0*/  @P0 IMAD R0, R0, -0xb, R3 ;  /* 0xfffffff500000824 */ /* 0x000fc800078e0203 */
[----:B------:R-:W-:-:S04]  /*1ff0*/  @P0 IMAD R0, R0, 0x8, R6 ;  /* 0x0000000800000824 */ /* 0x000fc800078e0206 */
[----:B------:R-:W-:-:S05]  /*2000*/  @P0 VIADD R0, R0, 0x58 ;  /* 0x0000005800000836 */ /* 0x000fca0000000000 */
[----:B------:R-:W-:-:S04]  /*2010*/  @P0 PRMT R0, R19, 0x654, R0 ;  /* 0x0000065413000816 */ /* 0x000fc80000000000 */
[----:B------:R0:W-:Y:S01]  /*2020*/  @P0 SYNCS.ARRIVE.TRANS64.RED.A1T0 RZ, [R0+URZ], RZ ;  /* 0x000000ff00ff09a7 */ /* 0x0001e2000810043f */
[----:B------:R-:W-:-:S13]  /*2030*/  ISETP.GT.U32.AND P0, PT, R18, 0x1, PT ;  /* 0x000000011200780c */ /* 0x000fda0003f04070 */
[----:B0-----:R-:W-:Y:S05]  /*2040*/  @P0 BRA `(.L_x_31) ;  /* 0x0000000000040947 */ /* 0x001fea0003800000 */
[----:B------:R-:W-:Y:S01]  /*2050*/  BPT.TRAP 0x1 ;  /* 0x000000040000795c */ /* 0x000fe20000300000 */
.L_x_31:
[----:B------:R-:W-:Y:S01]  /*2060*/  IMAD.SHL.U32 R101, R101, 0x40, RZ ;  /* 0x0000004065657824 */ /* 0x000fe200078e00ff */
[----:B------:R-:W-:Y:S01]  /*2070*/  UIADD3 UR41, UR43, UR41, URZ ;  /* 0x000000292b297290 */ /* 0x000fe2000fffe03f */
[----:B------:R-:W-:Y:S01]  /*2080*/  SHF.R.S32.HI R21, RZ, 0x1f, R23 ;  /* 0x0000001fff157819 */ /* 0x000fe20000011417 */
[----:B------:R-:W-:Y:S01]  /*2090*/  ULDC UR7, c[0x0][0x288] ;  /* 0x0000a20000077ab9 */ /* 0x000fe20000000800 */
[----:B------:R-:W-:Y:S01]  /*20a0*/  IMAD.SHL.U32 R3, R109, 0x100, RZ ;  /* 0x000001006d037824 */ /* 0x000fe200078e00ff */
[C---:B------:R-:W-:Y:S01]  /*20b0*/  LOP3.LUT R10, R101.reuse, 0x6, R97, 0xf8, !PT ;  /* 0x00000006650a7812 */ /* 0x040fe200078ef861 */
[----:B------:R-:W-:Y:S01]  /*20c0*/  UISETP.GT.U32.AND UP0, UPT, UR41, 0xa, UPT ;  /* 0x0000000a2900788c */ /* 0x000fe2000bf04070 */
[----:B------:R-:W-:Y:S01]  /*20d0*/  ISETP.GE.AND P0, PT, R101, UR7, PT ;  /* 0x0000000765007c0c */ /* 0x000fe2000bf06270 */
[----:B------:R-:W-:Y:S01]  /*20e0*/  ULDC.64 UR4, c[0x0][0x5d0] ;  /* 0x0001740000047ab9 */ /* 0x000fe20000000a00 */
[----:B------:R-:W-:Y:S01]  /*20f0*/  SHF.R.S32.HI R11, RZ, 0x1f, R10 ;  /* 0x0000001fff0b7819 */ /* 0x000fe2000001140a */
[----:B------:R-:W-:Y:S01]  /*2100*/  ULDC UR10, c[0x0][0x284] ;  /* 0x0000a100000a7ab9 */ /* 0x000fe20000000800 */
[----:B------:R-:W-:Y:S01]  /*2110*/  IMAD R0, R21, UR4, RZ ;  /* 0x0000000415007c24 */ /* 0x000fe2000f8e02ff */
[----:B------:R-:W-:Y:S01]  /*2120*/  UISETP.LT.U32.AND UP0, UPT, UR43, 0xb, UP0 ;  /* 0x0000000b2b00788c */ /* 0x000fe20008701070 */
[----:B------:R-:W-:Y:S01]  /*2130*/  ISETP.GE.OR P0, PT, R3, UR10, P0 ;  /* 0x0000000a03007c0c */ /* 0x000fe20008706670 */
[----:B------:R-:W-:Y:S01]  /*2140*/  UISETP.GE.U32.AND UP1, UPT, UR43, 0xb, UPT ;  /* 0x0000000b2b00788c */ /* 0x000fe2000bf26070 */
[C---:B------:R-:W-:Y:S01]  /*2150*/  IMAD R7, R23.reuse, UR5, R0 ;  /* 0x0000000517077c24 */ /* 0x040fe2000f8e0200 */
[----:B------:R-:W-:Y:S01]  /*2160*/  USEL UR6, URZ, 0x1, !UP0 ;  /* 0x000000013f067887 */ /* 0x000fe2000c000000 */
[----:B------:R-:W-:Y:S01]  /*2170*/  IMAD.WIDE.U32 R4, R23, UR4, R10 ;  /* 0x0000000417047c25 */ /* 0x000fe2000f8e000a */
[----:B------:R-:W-:Y:S01]  /*2180*/  UIMAD.WIDE.U32 UR4, UR41, -0x45d1745d, URZ ;  /* 0xba2e8ba3290478a5 */ /* 0x000fe2000f8e003f */
[----:B------:R-:W-:-:S02]  /*2190*/  ULDC.64 UR8, c[0x0][0x5c8] ;  /* 0x0001720000087ab9 */ /* 0x000fc40000000a00 */
[----:B------:R-:W-:Y:S01]  /*21a0*/  IMAD.WIDE R108, R109, 0x100, R88 ;  /* 0x000001006d6c7825 */ /* 0x000fe200078e0258 */
[----:B------:R-:W-:Y:S02]  /*21b0*/  USHF.R.U32.HI UR4, URZ, 0x3, UR5 ;  /* 0x000000033f047899 */ /* 0x000fe40008011605 */
[----:B------:R-:W-:Y:S01]  /*21c0*/  ULOP3.LUT UR40, UR40, UR6, URZ, 0x3c, !UPT ;  /* 0x0000000628287292 */ /* 0x000fe2000f8e3c3f */
[----:B------:R-:W-:Y:S01]  /*21d0*/  IMAD R9, R109, UR8, RZ ;  /* 0x000000086d097c24 */ /* 0x000fe2000f8e02ff */
[----:B------:R-:W-:Y:S01]  /*21e0*/  UIMAD UR41, UR4, -0xb, UR41 ;  /* 0xfffffff5042978a4 */ /* 0x000fe2000f8e0229 */
[----:B------:R-:W-:Y:S01]  /*21f0*/  IMAD.IADD R5, R5, 0x1, R7 ;  /* 0x0000000105057824 */ /* 0x000fe200078e0207 */
[----:B------:R-:W-:Y:S01]  /*2200*/  @UP1 ULOP3.LUT UR40, UR40, 0x1, UR4, 0x78, !UPT ;  /* 0x0000000128281892 */ /* 0x000fe2000f8e7804 */
[C---:B------:R-:W-:Y:S02]  /*2210*/  IMAD R9, R108.reuse, UR9, R9 ;  /* 0x000000096c097c24 */ /* 0x040fe4000f8e0209 */
[----:B------:R-:W-:-:S04]  /*2220*/  IMAD.WIDE.U32 R110, R108, UR8, R4 ;  /* 0x000000086c6e7c25 */ /* 0x000fc8000f8e0004 */
[----:B------:R-:W-:Y:S01]  /*2230*/  IMAD.MOV.U32 R0, RZ, RZ, -0x1 ;  /* 0xffffffffff007424 */ /* 0x000fe200078e00ff */
[----:B------:R-:W-:Y:S06]  /*2240*/  @P0 BRA `(.L_x_33) ;  /* 0x00000048006c0947 */ /* 0x000fec0003800000 */
[----:B-----5:R-:W-:Y:S01]  /*2250*/  FSETP.NEU.AND P1, PT, R90, RZ, PT ;  /* 0x000000ff5a00720b */ /* 0x020fe20003f2d000 */
[----:B------:R-:W-:Y:S01]  /*2260*/  IMAD.IADD R4, R96, 0x1, -R101 ;  /* 0x0000000160047824 */ /* 0x000fe200078e0a65 */
[----:B------:R-:W-:Y:S01]  /*2270*/  BSSY B0, `(.L_x_33) ;  /* 0x0000498000007945 */ /* 0x000fe20003800000 */
[----:B------:R-:W-:Y:S02]  /*2280*/  IMAD.IADD R3, R100, 0x1, -R3 ;  /* 0x0000000164037824 */ /* 0x000fe400078e0a03 */
[----:B------:R-:W-:Y:S01]  /*2290*/  IMAD.IADD R113, R111, 0x1, R9 ;  /* 0x000000016f717824 */ /* 0x000fe200078e0209 */
[----:B------:R-:W-:-:S04]  /*22a0*/  ISETP.GT.AND P5, PT, R4, RZ, PT ;  /* 0x000000ff0400720c */ /* 0x000fc80003fa4270 */
[----:B------:R-:W-:-:S03]  /*22b0*/  ISETP.GT.AND P0, PT, R3, RZ, P5 ;  /* 0x000000ff0300720c */ /* 0x000fc60002f04270 */
[----:B------:R-:W-:Y:S10]  /*22c0*/  @!P1 BRA `(.L_x_34) ;  /* 0x0000003000f89947 */ /* 0x000ff40003800000 */
[----:B------:R-:W0:Y:S01]  /*22d0*/  LDC.64 R14, c[0x0][0x5b8] ;  /* 0x00016e00ff0e7b82 */ /* 0x000e220000000a00 */
[----:B------:R-:W-:-:S07]  /*22e0*/  ULDC.64 UR4, c[0x0][0x5c0] ;  /* 0x0001700000047ab9 */ /* 0x000fce0000000a00 */
[----:B------:R-:W1:Y:S08]  /*22f0*/  LDC.64 R106, c[0x0][0x5b0] ;  /* 0x00016c00ff6a7b82 */ /* 0x000e700000000a00 */
[----:B------:R-:W2:Y:S01]  /*2300*/  LDC.64 R12, c[0x0][0x5a8] ;  /* 0x00016a00ff0c7b82 */ /* 0x000ea20000000a00 */
[-C--:B0-----:R-:W-:Y:S02]  /*2310*/  IMAD R6, R21, R14.reuse, RZ ;  /* 0x0000000e15067224 */ /* 0x081fe400078e02ff */
[----:B------:R-:W-:-:S04]  /*2320*/  IMAD.WIDE.U32 R102, R23, R14, R10 ;  /* 0x0000000e17667225 */ /* 0x000fc800078e000a */
[----:B------:R-:W-:Y:S02]  /*2330*/  IMAD R101, R23, R15, R6 ;  /* 0x0000000f17657224 */ /* 0x000fe400078e0206 */
[-C--:B-1----:R-:W-:Y:S02]  /*2340*/  IMAD R5, R109, R106.reuse, RZ ;  /* 0x0000006a6d057224 */ /* 0x082fe400078e02ff */
[----:B------:R-:W-:Y:S02]  /*2350*/  IMAD.IADD R105, R103, 0x1, R101 ;  /* 0x0000000167697824 */ /* 0x000fe400078e0265 */
[----:B------:R-:W-:Y:S02]  /*2360*/  IMAD.MOV.U32 R104, RZ, RZ, R102 ;  /* 0x000000ffff687224 */ /* 0x000fe400078e0066 */
[C---:B------:R-:W-:Y:S02]  /*2370*/  IMAD R111, R108.reuse, R107, R5 ;  /* 0x0000006b6c6f7224 */ /* 0x040fe400078e0205 */
[----:B------:R-:W-:-:S04]  /*2380*/  IMAD.WIDE.U32 R6, R108, R106, R104 ;  /* 0x0000006a6c067225 */ /* 0x000fc800078e0068 */
[----:B------:R-:W-:Y:S01]  /*2390*/  IMAD.IADD R5, R7, 0x1, R111 ;  /* 0x0000000107057824 */ /* 0x000fe200078e026f */
[----:B--2---:R-:W-:-:S04]  /*23a0*/  LEA R8, P1, R6, R12, 0x1 ;  /* 0x0000000c06087211 */ /* 0x004fc800078208ff */
[----:B------:R-:W-:-:S05]  /*23b0*/  LEA.HI.X R9, R6, R13, R5, 0x1, P1 ;  /* 0x0000000d06097211 */ /* 0x000fca00008f0c05 */
[----:B------:R0:W2:Y:S01]  /*23c0*/  @P0 LDG.E.LTC128B.U16 R5, desc[UR38][R8.64] ;  /* 0x0000002608050981 */ /* 0x0000a2000c1e1520 */
[----:B------:R-:W-:Y:S01]  /*23d0*/  LEA R20, P1, R110, UR4, 0x1 ;  /* 0x000000046e147c11 */ /* 0x000fe2000f8208ff */
[----:B------:R-:W-:Y:S01]  /*23e0*/  IMAD.WIDE.U32 R6, R108, R106, R10 ;  /* 0x0000006a6c067225 */ /* 0x000fe200078e000a */
[----:B------:R-:W-:Y:S01]  /*23f0*/  ISETP.GT.AND P3, PT, R4, 0x1, PT ;  /* 0x000000010400780c */ /* 0x000fe20003f64270 */
[----:B------:R-:W-:Y:S01]  /*2400*/  BSSY B1, `(.L_x_35) ;  /* 0x0000012000017945 */ /* 0x000fe20003800000 */
[----:B------:R-:W-:Y:S01]  /*2410*/  LEA.HI.X R21, R110, UR5, R113, 0x1, P1 ;  /* 0x000000056e157c11 */ /* 0x000fe200088f0c71 */
[----:B------:R-:W-:Y:S01]  /*2420*/  IMAD.IADD R7, R111, 0x1, R7 ;  /* 0x000000016f077824 */ /* 0x000fe200078e0207 */
[----:B------:R-:W-:Y:S01]  /*2430*/  ISETP.GT.AND P1, PT, R3, RZ, P3 ;  /* 0x000000ff0300720c */ /* 0x000fe20001f24270 */
[C---:B------:R-:W-:Y:S01]  /*2440*/  IMAD.SHL.U32 R112, R106.reuse, 0x8, RZ ;  /* 0x000000086a707824 */ /* 0x040fe200078e00ff */
[----:B------:R-:W-:Y:S01]  /*2450*/  P2R R119, PR, RZ, 0x8 ;  /* 0x00000008ff777803 */ /* 0x000fe20000000000 */
[----:B------:R-:W-:Y:S01]  /*2460*/  IMAD.WIDE.U32 R6, R23, R14, R6 ;  /* 0x0000000e17067225 */ /* 0x000fe200078e0006 */
[----:B------:R-:W-:-:S03]  /*2470*/  SHF.L.U64.HI R113, R106, 0x3, R107 ;  /* 0x000000036a717819 */ /* 0x000fc6000001026b */
[----:B------:R-:W-:Y:S01]  /*2480*/  IMAD.IADD R7, R101, 0x1, R7 ;  /* 0x0000000165077824 */ /* 0x000fe200078e0207 */
[----:B0-----:R-:W-:-:S04]  /*2490*/  LEA R8, P2, R6, R12, 0x1 ;  /* 0x0000000c06087211 */ /* 0x001fc800078408ff */
[----:B------:R-:W-:Y:S01]  /*24a0*/  LEA.HI.X R9, R6, R13, R7, 0x1, P2 ;  /* 0x0000000d06097211 */ /* 0x000fe200010f0c07 */
[----:B--2---:R-:W-:-:S04]  /*24b0*/  IMAD.U32 R15, R5, 0x10000, RZ ;  /* 0x00010000050f7824 */ /* 0x004fc800078e00ff */
[----:B------:R-:W-:-:S04]  /*24c0*/  FMUL R15, R15, R90 ;  /* 0x0000005a0f0f7220 */ /* 0x000fc80000400000 */
[----:B------:R-:W-:-:S05]  /*24d0*/  FFMA R15, R56, R22, R15 ;  /* 0x00000016380f7223 */ /* 0x000fca000000000f */
[----:B------:R-:W-:-:S05]  /*24e0*/  F2FP.BF16.F32.PACK_AB R15, RZ, R15 ;  /* 0x0000000fff0f723e */ /* 0x000fca00000010ff */
[----:B------:R0:W-:Y:S01]  /*24f0*/  @P0 STG.E.U16 desc[UR38][R20.64], R15 ;  /* 0x0000000f14000986 */ /* 0x0001e2000c101526 */
[----:B------:R-:W-:Y:S05]  /*2500*/  @!P1 BRA `(.L_x_36) ;  /* 0x0000000000049947 */ /* 0x000fea0003800000 */
[----:B------:R1:W5:Y:S02]  /*2510*/  LDG.E.LTC128B.U16 R5, desc[UR38][R8.64+0x2] ;  /* 0x0000022608057981 */ /* 0x000364000c1e1520 */
.L_x_36:
[----:B------:R-:W-:Y:S05]  /*2520*/  BSYNC B1 ;  /* 0x0000000000017941 */ /* 0x000fea0003800000 */
.L_x_35:
[----:B-----5:R-:W-:Y:S01]  /*2530*/  IMAD.U32 R7, R5, 0x10000, RZ ;  /* 0x0001000005077824 */ /* 0x020fe200078e00ff */
[----:B------:R-:W-:Y:S01]  /*2540*/  ISETP.GT.AND P0, PT, R3, 0x8, P5 ;  /* 0x000000080300780c */ /* 0x000fe20002f04270 */
[----:B------:R-:W-:Y:S01]  /*2550*/  IMAD.WIDE.U32 R116, R108, R106, R112 ;  /* 0x0000006a6c747225 */ /* 0x000fe200078e0070 */
[----:B------:R-:W-:-:S03]  /*2560*/  PRMT R118, R5, 0x7610, R118 ;  /* 0x0000761005767816 */ /* 0x000fc60000000076 */
[----:B------:R-:W-:Y:S01]  /*2570*/  FMUL R6, R7, R90 ;  /* 0x0000005a07067220 */ /* 0x000fe20000400000 */
[----:B------:R-:W-:Y:S01]  /*2580*/  IMAD.IADD R111, R111, 0x1, R117 ;  /* 0x000000016f6f7824 */ /* 0x000fe200078e0275 */
[----:B------:R-:W-:Y:S02]  /*2590*/  IADD3 R7, P2, R102, R116, RZ ;  /* 0x0000007466077210 */ /* 0x000fe40007f5e0ff */
[----:B------:R-:W-:-:S03]  /*25a0*/  FFMA R57, R57, R22, R6 ;  /* 0x0000001639397223 */ /* 0x000fc60000000006 */
[----:B------:R-:W-:Y:S01]  /*25b0*/  IMAD.X R56, R111, 0x1, R105, P2 ;  /* 0x000000016f387824 */ /* 0x000fe200010e0669 */
[C---:B------:R-:W-:Y:S02]  /*25c0*/  LEA R6, P2, R7.reuse, R12, 0x1 ;  /* 0x0000000c07067211 */ /* 0x040fe400078408ff */
[----:B------:R-:W-:Y:S02]  /*25d0*/  F2FP.BF16.F32.PACK_AB R57, RZ, R57 ;  /* 0x00000039ff39723e */ /* 0x000fe400000010ff */
[----:B------:R-:W-:-:S03]  /*25e0*/  LEA.HI.X R7, R7, R13, R56, 0x1, P2 ;  /* 0x0000000d07077211 */ /* 0x000fc600010f0c38 */
[----:B------:R2:W-:Y:S04]  /*25f0*/  @P1 STG.E.U16 desc[UR38][R20.64+0x2], R57 ;  /* 0x0000023914001986 */ /* 0x0005e8000c101526 */
[----:B------:R-:W3:Y:S01]  /*2600*/  @P0 LDG.E.LTC128B.U16 R118, desc[UR38][R6.64] ;  /* 0x0000002606760981 */ /* 0x000ee2000c1e1520 */
[----:B------:R-:W-:Y:S01]  /*2610*/  IADD3 R116, P1, R10, R116, RZ ;  /* 0x000000740a747210 */ /* 0x000fe20007f3e0ff */
[----:B------:R-:W-:Y:S01]  /*2620*/  IMAD.SHL.U32 R121, R91, 0x2, RZ ;  /* 0x000000025b797824 */ /* 0x000fe200078e00ff */
[----:B------:R-:W-:Y:S03]  /*2630*/  BSSY B1, `(.L_x_37) ;  /* 0x0000011000017945 */ /* 0x000fe60003800000 */
[----:B------:R-:W-:Y:S01]  /*2640*/  IMAD.X R117, R11, 0x1, R111, P1 ;  /* 0x000000010b757824 */ /* 0x000fe200008e066f */
[----:B------:R-:W-:Y:S01]  /*2650*/  IADD3 R110, P2, R121, R20, RZ ;  /* 0x00000014796e7210 */ /* 0x000fe20007f5e0ff */
[----:B------:R-:W-:-:S04]  /*2660*/  IMAD.WIDE.U32 R116, R23, R14, R116 ;  /* 0x0000000e17747225 */ /* 0x000fc800078e0074 */
[----:B0-----:R-:W-:Y:S01]  /*2670*/  IMAD.IADD R15, R101, 0x1, R117 ;  /* 0x00000001650f7824 */ /* 0x001fe200078e0275 */
[----:B------:R-:W-:Y:S02]  /*2680*/  SHF.L.U64.HI R117, R91, 0x1, R94 ;  /* 0x000000015b757819 */ /* 0x000fe4000001025e */
[----:B------:R-:W-:-:S03]  /*2690*/  LEA R56, P1, R116, R12, 0x1 ;  /* 0x0000000c74387211 */ /* 0x000fc600078208ff */
[----:B------:R-:W-:Y:S01]  /*26a0*/  IMAD.X R111, R117, 0x1, R21, P2 ;  /* 0x00000001756f7824 */ /* 0x000fe200010e0615 */
[----:B--2---:R-:W-:Y:S02]  /*26b0*/  LEA.HI.X R57, R116, R13, R15, 0x1, P1 ;  /* 0x0000000d74397211 */ /* 0x004fe400008f0c0f */
[----:B------:R-:W-:Y:S01]  /*26c0*/  ISETP.GT.AND P1, PT, R3, 0x8, P3 ;  /* 0x000000080300780c */ /* 0x000fe20001f24270 */
[----:B---3--:R-:W-:-:S04]  /*26d0*/  IMAD.U32 R5, R118, 0x10000, RZ ;  /* 0x0001000076057824 */ /* 0x008fc800078e00ff */
[----:B------:R-:W-:-:S04]  /*26e0*/  FMUL R5, R5, R90 ;  /* 0x0000005a05057220 */ /* 0x000fc80000400000 */
[----:B------:R-:W-:-:S05]  /*26f0*/  FFMA R5, R58, R22, R5 ;  /* 0x000000163a057223 */ /* 0x000fca0000000005 */
[----:B------:R-:W-:-:S05]  /*2700*/  F2FP.BF16.F32.PACK_AB R5, RZ, R5 ;  /* 0x00000005ff05723e */ /* 0x000fca00000010ff */
[----:B------:R0:W-:Y:S01]  /*2710*/  @P0 STG.E.U16 desc[UR38][R110.64], R5 ;  /* 0x000000056e000986 */ /* 0x0001e2000c101526 */
[----:B------:R-:W-:Y:S05]  /*2720*/  @!P1 BRA `(.L_x_38) ;  /* 0x0000000000049947 */ /* 0x000fea0003800000 */
[----:B------:R2:W5:Y:S02]  /*2730*/  LDG.E.LTC128B.U16 R118, desc[UR38][R56.64+0x2] ;  /* 0x0000022638767981 */ /* 0x000564000c1e1520 */
.L_x_38:
[----:B------:R-:W-:Y:S05]  /*2740*/  BSYNC B1 ;  /* 0x0000000000017941 */ /* 0x000fea0003800000 */
.L_x_37:
[----:B0----5:R-:W-:Y:S01]  /*2750*/  IMAD.U32 R5, R118, 0x10000, RZ ;  /* 0x0001000076057824 */ /* 0x021fe200078e00ff */
[----:B------:R-:W-:Y:S01]  /*2760*/  ISETP.GT.AND P3, PT, R4, 0x8, PT ;  /* 0x000000080400780c */ /* 0x000fe20003f64270 */
[C---:B------:R-:W-:Y:S01]  /*2770*/  IMAD.SHL.U32 R15, R92.reuse, 0x2, RZ ;  /* 0x000000025c0f7824 */ /* 0x040fe200078e00ff */
[----:B------:R-:W-:Y:S01]  /*2780*/  BSSY B1, `(.L_x_39) ;  /* 0x000000c000017945 */ /* 0x000fe20003800000 */
[----:B------:R-:W-:Y:S01]  /*2790*/  FMUL R58, R5, R90 ;  /* 0x0000005a053a7220 */ /* 0x000fe20000400000 */
[----:B------:R-:W-:Y:S02]  /*27a0*/  SHF.L.U64.HI R5, R92, 0x1, R93 ;  /* 0x000000015c057819 */ /* 0x000fe4000001025d */
[----:B------:R-:W-:Y:S01]  /*27b0*/  IADD3 R6, P0, P2, R15, R20, R121 ;  /* 0x000000140f067210 */ /* 0x000fe20007a1e079 */
[----:B------:R-:W-:Y:S01]  /*27c0*/  FFMA R58, R59, R22, R58 ;  /* 0x000000163b3a7223 */ /* 0x000fe2000000003a */
[----:B------:R-:W-:Y:S02]  /*27d0*/  P2R R116, PR, RZ, 0x8 ;  /* 0x00000008ff747803 */ /* 0x000fe40000000000 */
[----:B------:R-:W-:-:S02]  /*27e0*/  IADD3.X R7, R5, R21, R117, P0, P2 ;  /* 0x0000001505077210 */ /* 0x000fc400007e4475 */
[----:B------:R-:W-:Y:S02]  /*27f0*/  F2FP.BF16.F32.PACK_AB R58, RZ, R58 ;  /* 0x0000003aff3a723e */ /* 0x000fe400000010ff */
[----:B------:R-:W-:-:S03]  /*2800*/  ISETP.GT.AND P0, PT, R3, RZ, P3 ;  /* 0x000000ff0300720c */ /* 0x000fc60001f04270 */
[----:B------:R0:W-:Y:S10]  /*2810*/  @P1 STG.E.U16 desc[UR38][R110.64+0x2], R58 ;  /* 0x0000023a6e001986 */ /* 0x0001f4000c101526 */
[----:B------:R-:W-:Y:S05]  /*2820*/  @!P0 BRA `(.L_x_40) ;  /* 0x0000000000048947 */ /* 0x000fea0003800000 */
[----:B------:R3:W5:Y:S02]  /*2830*/  LDG.E.LTC128B.U16 R118, desc[UR38][R8.64+0x10] ;  /* 0x0000102608767981 */ /* 0x000764000c1e1520 */
.L_x_40:
[----:B------:R-:W-:Y:S05]  /*2840*/  BSYNC B1 ;  /* 0x0000000000017941 */ /* 0x000fea0003800000 */
.L_x_39:
[----:B-----5:R-:W-:Y:S01]  /*2850*/  IMAD.U32 R59, R118, 0x10000, RZ ;  /* 0x00010000763b7824 */ /* 0x020fe200078e00ff */
[----:B------:R-:W-:Y:S01]  /*2860*/  ISETP.GT.AND P1, PT, R4, 0x9, PT ;  /* 0x000000090400780c */ /* 0x000fe20003f24270 */
[----:B------:R-:W-:Y:S02]  /*2870*/  BSSY B1, `(.L_x_41) ;  /* 0x0000009000017945 */ /* 0x000fe40003800000 */
[----:B------:R-:W-:Y:S01]  /*2880*/  FMUL R59, R59, R90 ;  /* 0x0000005a3b3b7220 */ /* 0x000fe20000400000 */
[----:B------:R-:W-:-:S03]  /*2890*/  P2R R117, PR, RZ, 0x2 ;  /* 0x00000002ff757803 */ /* 0x000fc60000000000 */
[----:B------:R-:W-:-:S05]  /*28a0*/  FFMA R59, R60, R22, R59 ;  /* 0x000000163c3b7223 */ /* 0x000fca000000003b */
[----:B------:R-:W-:-:S05]  /*28b0*/  F2FP.BF16.F32.PACK_AB R59, RZ, R59 ;  /* 0x0000003bff3b723e */ /* 0x000fca00000010ff */
[----:B------:R4:W-:Y:S01]  /*28c0*/  @P0 STG.E.U16 desc[UR38][R20.64+0x10], R59 ;  /* 0x0000103b14000986 */ /* 0x0009e2000c101526 */
[----:B------:R-:W-:-:S13]  /*28d0*/  ISETP.GT.AND P0, PT, R3, RZ, P1 ;  /* 0x000000ff0300720c */ /* 0x000fda0000f04270 */
[----:B----4-:R-:W-:Y:S05]  /*28e0*/  @!P0 BRA `(.L_x_42) ;  /* 0x0000000000048947 */ /* 0x010fea0003800000 */
[----:B------:R4:W5:Y:S02]  /*28f0*/  LDG.E.LTC128B.U16 R118, desc[UR38][R8.64+0x12] ;  /* 0x0000122608767981 */ /* 0x000964000c1e1520 */
.L_x_42:
[----:B------:R-:W-:Y:S05]  /*2900*/  BSYNC B1 ;  /* 0x0000000000017941 */ /* 0x000fea0003800000 */
.L_x_41:
[----:B-----5:R-:W-:Y:S01]  /*2910*/  IMAD.U32 R59, R118, 0x10000, RZ ;  /* 0x00010000763b7824 */ /* 0x020fe200078e00ff */
[----:B------:R-:W-:Y:S03]  /*2920*/  BSSY B1, `(.L_x_43) ;  /* 0x0000008000017945 */ /* 0x000fe60003800000 */
[----:B0-----:R-:W-:-:S04]  /*2930*/  FMUL R58, R59, R90 ;  /* 0x0000005a3b3a7220 */ /* 0x001fc80000400000 */
[----:B------:R-:W-:-:S05]  /*2940*/  FFMA R58, R61, R22, R58 ;  /* 0x000000163d3a7223 */ /* 0x000fca000000003a */
[----:B------:R-:W-:-:S05]  /*2950*/  F2FP.BF16.F32.PACK_AB R58, RZ, R58 ;  /* 0x0000003aff3a723e */ /* 0x000fca00000010ff */
[----:B------:R0:W-:Y:S01]  /*2960*/  @P0 STG.E.U16 desc[UR38][R20.64+0x12], R58 ;  /* 0x0000123a14000986 */ /* 0x0001e2000c101526 */
[----:B------:R-:W-:-:S13]  /*2970*/  ISETP.GT.AND P0, PT, R3, 0x8, P3 ;  /* 0x000000080300780c */ /* 0x000fda0001f04270 */
[----:B0-----:R-:W-:Y:S05]  /*2980*/  @!P0 BRA `(.L_x_44) ;  /* 0x0000000000048947 */ /* 0x001fea0003800000 */
[----:B------:R0:W5:Y:S02]  /*2990*/  LDG.E.LTC128B.U16 R118, desc[UR38][R56.64+0x10] ;  /* 0x0000102638767981 */ /* 0x000164000c1e1520 */
.L_x_44:
[----:B------:R-:W-:Y:S05]  /*29a0*/  BSYNC B1 ;  /* 0x0000000000017941 */ /* 0x000fea0003800000 */
.L_x_43:
[----:B-----5:R-:W-:Y:S01]  /*29b0*/  IMAD.U32 R59, R118, 0x10000, RZ ;  /* 0x00010000763b7824 */ /* 0x020fe200078e00ff */
[----:B------:R-:W-:Y:S03]  /*29c0*/  BSSY B1, `(.L_x_45) ;  /* 0x000000a000017945 */ /* 0x000fe60003800000 */
[----:B------:R-:W-:-:S04]  /*29d0*/  FMUL R59, R59, R90 ;  /* 0x0000005a3b3b7220 */ /* 0x000fc80000400000 */
[----:B------:R-:W-:-:S05]  /*29e0*/  FFMA R59, R62, R22, R59 ;  /* 0x000000163e3b7223 */ /* 0x000fca000000003b */
[----:B------:R-:W-:-:S05]  /*29f0*/  F2FP.BF16.F32.PACK_AB R59, RZ, R59 ;  /* 0x0000003bff3b723e */ /* 0x000fca00000010ff */
[----:B------:R0:W-:Y:S01]  /*2a00*/  @P0 STG.E.U16 desc[UR38][R110.64+0x10], R59 ;  /* 0x0000103b6e000986 */ /* 0x0001e2000c101526 */
[----:B------:R-:W-:-:S05]  /*2a10*/  IADD3 R121, P0, R108, 0x80, RZ ;  /* 0x000000806c797810 */ /* 0x000fca0007f1e0ff */
[----:B------:R-:W-:Y:S01]  /*2a20*/  IMAD.X R109, RZ, RZ, R109, P0 ;  /* 0x000000ffff6d7224 */ /* 0x000fe200000e066d */
[----:B------:R-:W-:-:S13]  /*2a30*/  ISETP.GT.AND P0, PT, R3, 0x8, P1 ;  /* 0x000000080300780c */ /* 0x000fda0000f04270 */
[----:B0-----:R-:W-:Y:S05]  /*2a40*/  @!P0 BRA `(.L_x_46) ;  /* 0x0000000000048947 */ /* 0x001fea0003800000 */
[----:B------:R0:W5:Y:S02]  /*2a50*/  LDG.E.LTC128B.U16 R118, desc[UR38][R56.64+0x12] ;  /* 0x0000122638767981 */ /* 0x000164000c1e1520 */
.L_x_46:
[----:B------:R-:W-:Y:S05]  /*2a60*/  BSYNC B1 ;  /* 0x0000000000017941 */ /* 0x000fea0003800000 */
.L_x_45:
[----:B-----5:R-:W-:Y:S01]  /*2a70*/  IMAD.U32 R59, R118, 0x10000, RZ ;  /* 0x00010000763b7824 */ /* 0x020fe200078e00ff */
[----:B------:R-:W-:Y:S01]  /*2a80*/  ISETP.GT.AND P2, PT, R4, 0x10, PT ;  /* 0x000000100400780c */ /* 0x000fe20003f44270 */
[----:B------:R-:W-:Y:S01]  /*2a90*/  IMAD R60, R109, R106, RZ ;  /* 0x0000006a6d3c7224 */ /* 0x000fe200078e02ff */
[----:B------:R-:W-:Y:S01]  /*2aa0*/  BSSY B1, `(.L_x_47) ;  /* 0x0000021000017945 */ /* 0x000fe20003800000 */
[----:B------:R-:W-:Y:S02]  /*2ab0*/  FMUL R58, R59, R90 ;  /* 0x0000005a3b3a7220 */ /* 0x000fe40000400000 */
[----:B------:R-:W-:Y:S02]  /*2ac0*/  IMAD R103, R121, R107, R60 ;  /* 0x0000006b79677224 */ /* 0x000fe400078e023c */
[----:B------:R-:W-:Y:S01]  /*2ad0*/  FFMA R58, R63, R22, R58 ;  /* 0x000000163f3a7223 */ /* 0x000fe2000000003a */
[----:B------:R-:W-:-:S04]  /*2ae0*/  IMAD.WIDE.U32 R60, R121, R106, R10 ;  /* 0x0000006a793c7225 */ /* 0x000fc800078e000a */
[----:B------:R-:W-:Y:S01]  /*2af0*/  F2FP.BF16.F32.PACK_AB R58, RZ, R58 ;  /* 0x0000003aff3a723e */ /* 0x000fe200000010ff */
[----:B------:R-:W-:-:S03]  /*2b00*/  IMAD.IADD R61, R103, 0x1, R61 ;  /* 0x00000001673d7824 */ /* 0x000fc600078e023d */
[----:B------:R-:W-:Y:S01]  /*2b10*/  PRMT R63, R58, 0x7610, R63 ;  /* 0x000076103a3f7816 */ /* 0x000fe2000000003f */
[----:B------:R-:W-:-:S04]  /*2b20*/  IMAD.WIDE.U32 R58, R121, R106, R104 ;  /* 0x0000006a793a7225 */ /* 0x000fc800078e0068 */
[----:B------:R1:W-:Y:S01]  /*2b30*/  @P0 STG.E.U16 desc[UR38][R110.64+0x12], R63 ;  /* 0x0000123f6e000986 */ /* 0x0003e2000c101526 */
[----:B------:R-:W-:Y:S02]  /*2b40*/  IMAD.IADD R59, R59, 0x1, R103 ;  /* 0x000000013b3b7824 */ /* 0x000fe400078e0267 */
[----:B------:R-:W-:-:S04]  /*2b50*/  IMAD.WIDE.U32 R106, R121, R106, R112 ;  /* 0x0000006a796a7225 */ /* 0x000fc800078e0070 */
[----:B------:R-:W-:Y:S02]  /*2b60*/  IMAD.IADD R103, R103, 0x1, R107 ;  /* 0x0000000167677824 */ /* 0x000fe400078e026b */
[----:B-1----:R-:W-:Y:S01]  /*2b70*/  IMAD.WIDE.U32 R62, R23, R14, R60 ;  /* 0x0000000e173e7225 */ /* 0x002fe200078e003c */
[----:B------:R-:W-:-:S04]  /*2b80*/  LEA R60, P0, R58, R12, 0x1 ;  /* 0x0000000c3a3c7211 */ /* 0x000fc800078008ff */
[----:B------:R-:W-:Y:S01]  /*2b90*/  LEA.HI.X R61, R58, R13, R59, 0x1, P0 ;  /* 0x0000000d3a3d7211 */ /* 0x000fe200000f0c3b */
[----:B------:R-:W-:Y:S01]  /*2ba0*/  IMAD.IADD R59, R101, 0x1, R63 ;  /* 0x00000001653b7824 */ /* 0x000fe200078e023f */
[----:B------:R-:W-:-:S04]  /*2bb0*/  LEA R58, P0, R62, R12, 0x1 ;  /* 0x0000000c3e3a7211 */ /* 0x000fc800078008ff */
[----:B------:R-:W-:Y:S02]  /*2bc0*/  LEA.HI.X R59, R62, R13, R59, 0x1, P0 ;  /* 0x0000000d3e3b7211 */ /* 0x000fe400000f0c3b */
[----:B------:R-:W-:-:S05]  /*2bd0*/  IADD3 R102, P0, R102, R106, RZ ;  /* 0x0000006a66667210 */ /* 0x000fca0007f1e0ff */
[----:B------:R-:W-:Y:S01]  /*2be0*/  IMAD.X R104, R103, 0x1, R105, P0 ;  /* 0x0000000167687824 */ /* 0x000fe200000e0669 */
[----:B------:R-:W-:-:S05]  /*2bf0*/  IADD3 R62, P0, R10, R106, RZ ;  /* 0x0000006a0a3e7210 */ /* 0x000fca0007f1e0ff */
[----:B------:R-:W-:Y:S01]  /*2c00*/  IMAD.X R63, R11, 0x1, R103, P0 ;  /* 0x000000010b3f7824 */ /* 0x000fe200000e0667 */
[----:B------:R-:W-:Y:S01]  /*2c10*/  LEA R10, P0, R102, R12, 0x1 ;  /* 0x0000000c660a7211 */ /* 0x000fe200078008ff */
[----:B------:R-:W-:-:S03]  /*2c20*/  IMAD.WIDE.U32 R62, R23, R14, R62 ;  /* 0x0000000e173e7225 */ /* 0x000fc600078e003e */
[----:B------:R-:W-:Y:S01]  /*2c30*/  LEA.HI.X R11, R102, R13, R104, 0x1, P0 ;  /* 0x0000000d660b7211 */ /* 0x000fe200000f0c68 */
[----:B------:R-:W-:Y:S01]  /*2c40*/  IMAD.IADD R101, R101, 0x1, R63 ;  /* 0x0000000165657824 */ /* 0x000fe200078e023f */
[----:B------:R-:W-:-:S04]  /*2c50*/  LEA R12, P0, R62, R12, 0x1 ;  /* 0x0000000c3e0c7211 */ /* 0x000fc800078008ff */
[----:B------:R-:W-:Y:S02]  /*2c60*/  LEA.HI.X R13, R62, R13, R101, 0x1, P0 ;  /* 0x0000000d3e0d7211 */ /* 0x000fe400000f0c65 */
[----:B------:R-:W-:Y:S02]  /*2c70*/  ISETP.GT.AND P0, PT, R3, RZ, P2 ;  /* 0x000000ff0300720c */ /* 0x000fe40001704270 */
[----:B------:R-:W-:-:S11]  /*2c80*/  P2R R101, PR, RZ, 0x4 ;  /* 0x00000004ff657803 */ /* 0x000fd60000000000 */
[----:B------:R-:W-:Y:S05]  /*2c90*/  @!P0 BRA `(.L_x_48) ;  /* 0x0000000000048947 */ /* 0x000fea0003800000 */
[----:B------:R1:W5:Y:S02]  /*2ca0*/  LDG.E.LTC128B.U16 R118, desc[UR38][R8.64+0x20] ;  /* 0x0000202608767981 */ /* 0x000364000c1e1520 */
.L_x_48:
[----:B------:R-:W-:Y:S05]  /*2cb0*/  BSYNC B1 ;  /* 0x0000000000017941 */ /* 0x000fea0003800000 */
.L_x_47:
        /* <DEDUP_REMOVED lines=9> */
[----:B0-----:R-:W-:Y:S05]  /*2d50*/  @!P0 BRA `(.L_x_50) ;  /* 0x0000000000048947 */ /* 0x001fea0003800000 */
[----:B------:R0:W5:Y:S02]  /*2d60*/  LDG.E.LTC128B.U16 R118, desc[UR38][R8.64+0x22] ;  /* 0x0000222608767981 */ /* 0x000164000c1e1520 */
.L_x_50:
[----:B------:R-:W-:Y:S05]  /*2d70*/  BSYNC B1 ;  /* 0x0000000000017941 */ /* 0x000fea0003800000 */
.L_x_49:
[----:B-----5:R-:W-:Y:S01]  /*2d80*/  IMAD.U32 R23, R118, 0x10000, RZ ;  /* 0x0001000076177824 */ /* 0x020fe200078e00ff */
[----:B------:R-:W-:Y:S03]  /*2d90*/  BSSY B1, `(.L_x_51) ;  /* 0x0000008000017945 */ /* 0x000fe60003800000 */
[----:B------:R-:W-:-:S04]  /*2da0*/  FMUL R14, R23, R90 ;  /* 0x0000005a170e7220 */ /* 0x000fc80000400000 */
[----:B------:R-:W-:-:S05]  /*2db0*/  FFMA R14, R65, R22, R14 ;  /* 0x00000016410e7223 */ /* 0x000fca000000000e */
[----:B------:R-:W-:-:S05]  /*2dc0*/  F2FP.BF16.F32.PACK_AB R14, RZ, R14 ;  /* 0x0000000eff0e723e */ /* 0x000fca00000010ff */
[----:B------:R0:W-:Y:S01]  /*2dd0*/  @P0 STG.E.U16 desc[UR38][R20.64+0x22], R14 ;  /* 0x0000220e14000986 */ /* 0x0001e2000c101526 */
[----:B------:R-:W-:-:S13]  /*2de0*/  ISETP.GT.AND P0, PT, R3, 0x8, P2 ;  /* 0x000000080300780c */ /* 0x000fda0001704270 */
[----:B0-----:R-:W-:Y:S05]  /*2df0*/  @!P0 BRA `(.L_x_52) ;  /* 0x0000000000048947 */ /* 0x001fea0003800000 */
[----:B------:R0:W5:Y:S02]  /*2e00*/  LDG.E.LTC128B.U16 R118, desc[UR38][R56.64+0x20] ;  /* 0x0000202638767981 */ /* 0x000164000c1e1520 */
.L_x_52:
[----:B------:R-:W-:Y:S05]  /*2e10*/  BSYNC B1 ;  /* 0x0000000000017941 */ /* 0x000fea0003800000 */
.L_x_51:
        /* <DEDUP_REMOVED lines=9> */
.L_x_54:
[----:B------:R-:W-:Y:S05]  /*2eb0*/  BSYNC B1 ;  /* 0x0000000000017941 */ /* 0x000fea0003800000 */
.L_x_53:
        /* <DEDUP_REMOVED lines=11> */
.L_x_56:
[----:B------:R-:W-:Y:S05]  /*2f70*/  BSYNC B1 ;  /* 0x0000000000017941 */ /* 0x000fea0003800000 */
.L_x_55:
        /* <DEDUP_REMOVED lines=11> */
.L_x_58:
[----:B------:R-:W-:Y:S05]  /*3030*/  BSYNC B1 ;  /* 0x0000000000017941 */ /* 0x000fea0003800000 */
.L_x_57:
        /* <DEDUP_REMOVED lines=9> */
.L_x_60:
[----:B------:R-:W-:Y:S05]  /*30d0*/  BSYNC B1 ;  /* 0x0000000000017941 */ /* 0x000fea0003800000 */
.L_x_59:
        /* <DEDUP_REMOVED lines=9> */
.L_x_62:
[----:B------:R-:W-:Y:S05]  /*3170*/  BSYNC B1 ;  /* 0x0000000000017941 */ /* 0x000fea0003800000 */
.L_x_61:
        /* <DEDUP_REMOVED lines=11> */
.L_x_64:
[----:B------:R-:W-:Y:S05]  /*3230*/  BSYNC B1 ;  /* 0x0000000000017941 */ /* 0x000fea0003800000 */
.L_x_63:
        /* <DEDUP_REMOVED lines=11> */
.L_x_66:
[----:B------:R-:W-:Y:S05]  /*32f0*/  BSYNC B1 ;  /* 0x0000000000017941 */ /* 0x000fea0003800000 */
.L_x_65:
        /* <DEDUP_REMOVED lines=9> */
.L_x_68:
[----:B------:R-:W-:Y:S05]  /*3390*/  BSYNC B1 ;  /* 0x0000000000017941 */ /* 0x000fea0003800000 */
.L_x_67:
        /* <DEDUP_REMOVED lines=9> */
.L_x_70:
[----:B------:R-:W-:Y:S05]  /*3430*/  BSYNC B1 ;  /* 0x0000000000017941 */ /* 0x000fea0003800000 */
.L_x_69:
        /* <DEDUP_REMOVED lines=11> */
.L_x_72:
[----:B------:R-:W-:Y:S05]  /*34f0*/  BSYNC B1 ;  /* 0x0000000000017941 */ /* 0x000fea0003800000 */
.L_x_71:
        /* <DEDUP_REMOVED lines=11> */
.L_x_74:
[----:B------:R-:W-:Y:S05]  /*35b0*/  BSYNC B1 ;  /* 0x0000000000017941 */ /* 0x000fea0003800000 */
.L_x_73:
        /* <DEDUP_REMOVED lines=9> */
.L_x_76:
[----:B------:R-:W-:Y:S05]  /*3650*/  BSYNC B1 ;  /* 0x0000000000017941 */ /* 0x000fea0003800000 */
.L_x_75:
        /* <DEDUP_REMOVED lines=9> */
.L_x_78:
[----:B------:R-:W-:Y:S05]  /*36f0*/  BSYNC B1 ;  /* 0x0000000000017941 */ /* 0x000fea0003800000 */
.L_x_77:
[----:B-----5:R-:W-:Y:S01]  /*3700*/  IMAD.U32 R23, R118, 0x10000, RZ ;  /* 0x0001000076177824 */ /* 0x020fe200078e00ff */
[----:B------:R-:W-:Y:S01]  /*3710*/  ISETP.GT.AND P6, PT, R4, 0x30, PT ;  /* 0x000000300400780c */ /* 0x000fe20003fc4270 */
[----:B------:R-:W-:Y:S02]  /*3720*/  BSSY B1, `(.L_x_79) ;  /* 0x0000008000017945 */ /* 0x000fe40003800000 */
[----:B------:R-:W-:-:S04]  /*3730*/  FMUL R14, R23, R90 ;  /* 0x0000005a170e7220 */ /* 0x000fc80000400000 */
[----:B------:R-:W-:-:S05]  /*3740*/  FFMA R14, R79, R22, R14 ;  /* 0x000000164f0e7223 */ /* 0x000fca000000000e */
[----:B------:R-:W-:-:S05]  /*3750*/  F2FP.BF16.F32.PACK_AB R14, RZ, R14 ;  /* 0x0000000eff0e723e */ /* 0x000fca00000010ff */
[----:B------:R0:W-:Y:S01]  /*3760*/  @P0 STG.E.U16 desc[UR38][R110.64+0x52], R14 ;  /* 0x0000520e6e000986 */ /* 0x0001e2000c101526 */
[----:B------:R-:W-:-:S13]  /*3770*/  ISETP.GT.AND P0, PT, R3, RZ, P6 ;  /* 0x000000ff0300720c */ /* 0x000fda0003704270 */
[----:B0-----:R-:W-:Y:S05]  /*3780*/  @!P0 BRA `(.L_x_80) ;  /* 0x0000000000048947 */ /* 0x001fea0003800000 */
[----:B------:R0:W5:Y:S02]  /*3790*/  LDG.E.LTC128B.U16 R118, desc[UR38][R8.64+0x60] ;  /* 0x0000602608767981 */ /* 0x000164000c1e1520 */
.L_x_80:
[----:B------:R-:W-:Y:S05]  /*37a0*/  BSYNC B1 ;  /* 0x0000000000017941 */ /* 0x000fea0003800000 */
.L_x_79:
        /* <DEDUP_REMOVED lines=10> */
.L_x_82:
[----:B------:R-:W-:Y:S05]  /*3850*/  BSYNC B1 ;  /* 0x0000000000017941 */ /* 0x000fea0003800000 */
.L_x_81:
        /* <DEDUP_REMOVED lines=9> */
.L_x_84:
[----:B------:R-:W-:Y:S05]  /*38f0*/  BSYNC B1 ;  /* 0x0000000000017941 */ /* 0x000fea0003800000 */
.L_x_83:
        /* <DEDUP_REMOVED lines=9> */
.L_x_86:
[----:B------:R-:W-:Y:S05]  /*3990*/  BSYNC B1 ;  /* 0x0000000000017941 */ /* 0x000fea0003800000 */
.L_x_85:
        /* <DEDUP_REMOVED lines=10> */
.L_x_88:
[----:B------:R-:W-:Y:S05]  /*3a40*/  BSYNC B1 ;  /* 0x0000000000017941 */ /* 0x000fea0003800000 */
.L_x_87:
[----:B-----5:R-:W-:Y:S01]  /*3a50*/  IMAD.U32 R23, R118, 0x10000, RZ ;  /* 0x0001000076177824 */ /* 0x020fe200078e00ff */
[----:B------:R-:W-:Y:S03]  /*3a60*/  BSSY B1, `(.L_x_89) ;  /* 0x000000f000017945 */ /* 0x000fe60003800000 */
[----:B------:R-:W-:-:S04]  /*3a70*/  FMUL R23, R23, R90 ;  /* 0x0000005a17177220 */ /* 0x000fc80000400000 */
[----:B------:R-:W-:-:S05]  /*3a80*/  FFMA R23, R84, R22, R23 ;  /* 0x0000001654177223 */ /* 0x000fca0000000017 */
[----:B------:R-:W-:-:S05]  /*3a90*/  F2FP.BF16.F32.PACK_AB R23, RZ, R23 ;  /* 0x00000017ff17723e */ /* 0x000fca00000010ff */
[----:B------:R0:W-:Y:S01]  /*3aa0*/  @P0 STG.E.U16 desc[UR38][R20.64+0x70], R23 ;  /* 0x0000701714000986 */ /* 0x0001e2000c101526 */
[----:B------:R-:W-:-:S05]  /*3ab0*/  IADD3 R62, P0, R15, R110, RZ ;  /* 0x0000006e0f3e7210 */ /* 0x000fca0007f1e0ff */
[----:B------:R-:W-:Y:S01]  /*3ac0*/  IMAD.X R63, R5, 0x1, R111, P0 ;  /* 0x00000001053f7824 */ /* 0x000fe200000e066f */
[----:B------:R-:W-:-:S05]  /*3ad0*/  IADD3 R64, P0, R15, R110, RZ ;  /* 0x0000006e0f407210 */ /* 0x000fca0007f1e0ff */
[----:B------:R-:W-:Y:S01]  /*3ae0*/  IMAD.X R65, R5, 0x1, R111, P0 ;  /* 0x0000000105417824 */ /* 0x000fe200000e066f */
[----:B------:R-:W-:-:S05]  /*3af0*/  IADD3 R14, P0, R15, R20, RZ ;  /* 0x000000140f0e7210 */ /* 0x000fca0007f1e0ff */
[----:B------:R-:W-:Y:S01]  /*3b00*/  IMAD.X R15, R5, 0x1, R21, P0 ;  /* 0x00000001050f7824 */ /* 0x000fe200000e0615 */
[----:B------:R-:W-:-:S04]  /*3b10*/  ISETP.GT.AND P0, PT, R4, 0x39, PT ;  /* 0x000000390400780c */ /* 0x000fc80003f04270 */
[----:B------:R-:W-:-:S13]  /*3b20*/  ISETP.GT.AND P3, PT, R3, RZ, P0 ;  /* 0x000000ff0300720c */ /* 0x000fda0000764270 */
[----:B0-----:R-:W-:Y:S05]  /*3b30*/  @!P3 BRA `(.L_x_90) ;  /* 0x000000000004b947 */ /* 0x001fea0003800000 */
[----:B------:R0:W5:Y:S02]  /*3b40*/  LDG.E.LTC128B.U16 R118, desc[UR38][R8.64+0x72] ;  /* 0x0000722608767981 */ /* 0x000164000c1e1520 */
.L_x_90:
[----:B------:R-:W-:Y:S05]  /*3b50*/  BSYNC B1 ;  /* 0x0000000000017941 */ /* 0x000fea0003800000 */
.L_x_89:
        /* <DEDUP_REMOVED lines=9> */
.L_x_92:
[----:B------:R-:W-:Y:S05]  /*3bf0*/  BSYNC B1 ;  /* 0x0000000000017941 */ /* 0x000fea0003800000 */
.L_x_91:
        /* <DEDUP_REMOVED lines=9> */
.L_x_94:
[----:B------:R-:W-:Y:S05]  /*3c90*/  BSYNC B1 ;  /* 0x0000000000017941 */ /* 0x000fea0003800000 */
.L_x_93:
[----:B-----5:R-:W-:-:S04]  /*3ca0*/  IMAD.U32 R5, R118, 0x10000, RZ ;  /* 0x0001000076057824 */ /* 0x020fc800078e00ff */
[----:B------:R-:W-:-:S04]  /*3cb0*/  FMUL R4, R5, R90 ;  /* 0x0000005a05047220 */ /* 0x000fc80000400000 */
[----:B------:R-:W-:-:S05]  /*3cc0*/  FFMA R4, R87, R22, R4 ;  /* 0x0000001657047223 */ /* 0x000fca0000000004 */
[----:B------:R-:W-:-:S05]  /*3cd0*/  F2FP.BF16.F32.PACK_AB R4, RZ, R4 ;  /* 0x00000004ff04723e */ /* 0x000fca00000010ff */
[----:B------:R0:W-:Y:S01]  /*3ce0*/  @P3 STG.E.U16 desc[UR38][R110.64+0x72], R4 ;  /* 0x000072046e003986 */ /* 0x0001e2000c101526 */
[----:B------:R-:W-:-:S13]  /*3cf0*/  ISETP.GT.AND P3, PT, R3, 0x80, P5 ;  /* 0x000000800300780c */ /* 0x000fda0002f64270 */
[----:B------:R-:W2:Y:S01]  /*3d00*/  @P3 LDG.E.LTC128B.U16 R118, desc[UR38][R60.64] ;  /* 0x000000263c763981 */ /* 0x000ea2000c1e1520 */
[----:B------:R-:W-:Y:S01]  /*3d10*/  BSSY B1, `(.L_x_95) ;  /* 0x000000a000017945 */ /* 0x000fe20003800000 */
[----:B--2---:R-:W-:-:S04]  /*3d20*/  IMAD.U32 R5, R118, 0x10000, RZ ;  /* 0x0001000076057824 */ /* 0x004fc800078e00ff */
[----:B------:R-:W-:-:S04]  /*3d30*/  FMUL R5, R5, R90 ;  /* 0x0000005a05057220 */ /* 0x000fc80000400000 */
[----:B------:R-:W-:-:S05]  /*3d40*/  FFMA R5, R24, R22, R5 ;  /* 0x0000001618057223 */ /* 0x000fca0000000005 */
[----:B------:R-:W-:-:S05]  /*3d50*/  F2FP.BF16.F32.PACK_AB R5, RZ, R5 ;  /* 0x00000005ff05723e */ /* 0x000fca00000010ff */
[----:B------:R0:W-:Y:S01]  /*3d60*/  @P3 STG.E.U16 desc[UR38][R14.64], R5 ;  /* 0x000000050e003986 */ /* 0x0001e2000c101526 */
[----:B------:R-:W-:-:S04]  /*3d70*/  ISETP.NE.AND P3, PT, R119, RZ, PT ;  /* 0x000000ff7700720c */ /* 0x000fc80003f65270 */
[----:B------:R-:W-:-:S13]  /*3d80*/  ISETP.GT.AND P3, PT, R3, 0x80, P3 ;  /* 0x000000800300780c */ /* 0x000fda0001f64270 */
[----:B0-----:R-:W-:Y:S05]  /*3d90*/  @!P3 BRA `(.L_x_96) ;  /* 0x000000000004b947 */ /* 0x001fea0003800000 */
[----:B------:R0:W5:Y:S02]  /*3da0*/  LDG.E.LTC128B.U16 R118, desc[UR38][R58.64+0x2] ;  /* 0x000002263a767981 */ /* 0x000164000c1e1520 */
.L_x_96:
[----:B------:R-:W-:Y:S05]  /*3db0*/  BSYNC B1 ;  /* 0x0000000000017941 */ /* 0x000fea0003800000 */
.L_x_95:
[----:B-----5:R-:W-:Y:S01]  /*3dc0*/  IMAD.U32 R5, R118, 0x10000, RZ ;  /* 0x0001000076057824 */ /* 0x020fe200078e00ff */
[----:B------:R-:W-:Y:S01]  /*3dd0*/  ISETP.GT.AND P5, PT, R3, 0x88, P5 ;  /* 0x000000880300780c */ /* 0x000fe20002fa4270 */
[----:B------:R-:W-:Y:S02]  /*3de0*/  BSSY B1, `(.L_x_97) ;  /* 0x000000a000017945 */ /* 0x000fe40003800000 */
[----:B------:R-:W-:Y:S01]  /*3df0*/  FMUL R4, R5, R90 ;  /* 0x0000005a05047220 */ /* 0x000fe20000400000 */
[----:B------:R-:W-:-:S03]  /*3e00*/  @P3 IMAD.MOV.U32 R5, RZ, RZ, R15 ;  /* 0x000000ffff053224 */ /* 0x000fc600078e000f */
[----:B------:R-:W-:-:S05]  /*3e10*/  FFMA R4, R25, R22, R4 ;  /* 0x0000001619047223 */ /* 0x000fca0000000004 */
[----:B------:R-:W-:-:S04]  /*3e20*/  F2FP.BF16.F32.PACK_AB R4, RZ, R4 ;  /* 0x00000004ff04723e */ /* 0x000fc800000010ff */
[----:B-1-34-:R-:W-:Y:S01]  /*3e30*/  PRMT R8, R4, 0x7610, R8 ;  /* 0x0000761004087816 */ /* 0x01afe20000000008 */
[----:B------:R-:W-:-:S05]  /*3e40*/  @P3 IMAD.MOV.U32 R4, RZ, RZ, R14 ;  /* 0x000000ffff043224 */ /* 0x000fca00078e000e */
[----:B------:R1:W-:Y:S01]  /*3e50*/  @P3 STG.E.U16 desc[UR38][R4.64+0x2], R8 ;  /* 0x0000020804003986 */ /* 0x0003e2000c101526 */
[----:B------:R-:W-:Y:S05]  /*3e60*/  @!P5 BRA `(.L_x_98) ;  /* 0x000000000004d947 */ /* 0x000fea0003800000 */
[----:B------:R2:W5:Y:S02]  /*3e70*/  LDG.E.LTC128B.U16 R118, desc[UR38][R10.64] ;  /* 0x000000260a767981 */ /* 0x000564000c1e1520 */
.L_x_98:
[----:B------:R-:W-:Y:S05]  /*3e80*/  BSYNC B1 ;  /* 0x0000000000017941 */ /* 0x000fea0003800000 */
.L_x_97:
[----:B-1---5:R-:W-:Y:S01]  /*3e90*/  IMAD.U32 R5, R118, 0x10000, RZ ;  /* 0x0001000076057824 */ /* 0x022fe200078e00ff */
[----:B------:R-:W-:Y:S01]  /*3ea0*/  ISETP.NE.AND P3, PT, R119, RZ, PT ;  /* 0x000000ff7700720c */ /* 0x000fe20003f65270 */
[----:B------:R-:W-:Y:S02]  /*3eb0*/  BSSY B1, `(.L_x_99) ;  /* 0x0000008000017945 */ /* 0x000fe40003800000 */
[----:B------:R-:W-:Y:S01]  /*3ec0*/  FMUL R5, R5, R90 ;  /* 0x0000005a05057220 */ /* 0x000fe20000400000 */
[----:B------:R-:W-:-:S03]  /*3ed0*/  ISETP.GT.AND P3, PT, R3, 0x88, P3 ;  /* 0x000000880300780c */ /* 0x000fc60001f64270 */
[----:B------:R-:W-:-:S05]  /*3ee0*/  FFMA R5, R26, R22, R5 ;  /* 0x000000161a057223 */ /* 0x000fca0000000005 */
[----:B------:R-:W-:-:S05]  /*3ef0*/  F2FP.BF16.F32.PACK_AB R5, RZ, R5 ;  /* 0x00000005ff05723e */ /* 0x000fca00000010ff */
[----:B------:R1:W-:Y:S01]  /*3f00*/  @P5 STG.E.U16 desc[UR38][R62.64], R5 ;  /* 0x000000053e005986 */ /* 0x0003e2000c101526 */
[----:B------:R-:W-:Y:S05]  /*3f10*/  @!P3 BRA `(.L_x_100) ;  /* 0x000000000004b947 */ /* 0x000fea0003800000 */
[----:B------:R3:W5:Y:S02]  /*3f20*/  LDG.E.LTC128B.U16 R118, desc[UR38][R12.64+0x2] ;  /* 0x000002260c767981 */ /* 0x000764000c1e1520 */
.L_x_100:
[----:B------:R-:W-:Y:S05]  /*3f30*/  BSYNC B1 ;  /* 0x0000000000017941 */ /* 0x000fea0003800000 */
.L_x_99:
[----:B-1---5:R-:W-:Y:S01]  /*3f40*/  IMAD.U32 R5, R118, 0x10000, RZ ;  /* 0x0001000076057824 */ /* 0x022fe200078e00ff */
[----:B------:R-:W-:Y:S01]  /*3f50*/  ISETP.NE.AND P5, PT, R116, RZ, PT ;  /* 0x000000ff7400720c */ /* 0x000fe20003fa5270 */
[----:B------:R-:W-:Y:S02]  /*3f60*/  BSSY B1, `(.L_x_101) ;  /* 0x0000008000017945 */ /* 0x000fe40003800000 */
[----:B------:R-:W-:-:S04]  /*3f70*/  FMUL R4, R5, R90 ;  /* 0x0000005a05047220 */ /* 0x000fc80000400000 */
[----:B------:R-:W-:-:S05]  /*3f80*/  FFMA R4, R27, R22, R4 ;  /* 0x000000161b047223 */ /* 0x000fca0000000004 */
[----:B------:R-:W-:-:S05]  /*3f90*/  F2FP.BF16.F32.PACK_AB R4, RZ, R4 ;  /* 0x00000004ff04723e */ /* 0x000fca00000010ff */
[----:B------:R1:W-:Y:S01]  /*3fa0*/  @P3 STG.E.U16 desc[UR38][R64.64+0x2], R4 ;  /* 0x0000020440003986 */ /* 0x0003e2000c101526 */
[----:B------:R-:W-:-:S13]  /*3fb0*/  ISETP.GT.AND P3, PT, R3, 0x80, P5 ;  /* 0x000000800300780c */ /* 0x000fda0002f64270 */
[----:B-1----:R-:W-:Y:S05]  /*3fc0*/  @!P3 BRA `(.L_x_102) ;  /* 0x000000000004b947 */ /* 0x002fea0003800000 */
[----:B------:R1:W5:Y:S02]  /*3fd0*/  LDG.E.LTC128B.U16 R118, desc[UR38][R58.64+0x10] ;  /* 0x000010263a767981 */ /* 0x000364000c1e1520 */
.L_x_102:
[----:B------:R-:W-:Y:S05]  /*3fe0*/  BSYNC B1 ;  /* 0x0000000000017941 */ /* 0x000fea0003800000 */
.L_x_101:
[----:B-----5:R-:W-:Y:S01]  /*3ff0*/  IMAD.U32 R5, R118, 0x10000, RZ ;  /* 0x0001000076057824 */ /* 0x020fe200078e00ff */
[----:B------:R-:W-:Y:S01]  /*4000*/  ISETP.NE.AND P5, PT, R117, RZ, PT ;  /* 0x000000ff7500720c */ /* 0x000fe20003fa5270 */
[----:B------:R-:W-:Y:S01]  /*4010*/  @P3 IMAD.MOV.U32 R4, RZ, RZ, R14 ;  /* 0x000000ffff043224 */ /* 0x000fe200078e000e */
[----:B------:R-:W-:Y:S01]  /*4020*/  BSSY B1, `(.L_x_103) ;  /* 0x000000a000017945 */ /* 0x000fe20003800000 */
[----:B------:R-:W-:-:S04]  /*4030*/  FMUL R5, R5, R90 ;  /* 0x0000005a05057220 */ /* 0x000fc80000400000 */
[----:B------:R-:W-:-:S05]  /*4040*/  FFMA R5, R28, R22, R5 ;  /* 0x000000161c057223 */ /* 0x000fca0000000005 */
[----:B------:R-:W-:-:S04]  /*4050*/  F2FP.BF16.F32.PACK_AB R5, RZ, R5 ;  /* 0x00000005ff05723e */ /* 0x000fc800000010ff */
[----:B------:R-:W-:Y:S01]  /*4060*/  PRMT R8, R5, 0x7610, R8 ;  /* 0x0000761005087816 */ /* 0x000fe20000000008 */
[----:B------:R-:W-:-:S05]  /*4070*/  @P3 IMAD.MOV.U32 R5, RZ, RZ, R15 ;  /* 0x000000ffff053224 */ /* 0x000fca00078e000f */
[----:B------:R4:W-:Y:S01]  /*4080*/  @P3 STG.E.U16 desc[UR38][R4.64+0x10], R8 ;  /* 0x0000100804003986 */ /* 0x0009e2000c101526 */
[----:B------:R-:W-:-:S13]  /*4090*/  ISETP.GT.AND P3, PT, R3, 0x80, P5 ;  /* 0x000000800300780c */ /* 0x000fda0002f64270 */
[----:B----4-:R-:W-:Y:S05]  /*40a0*/  @!P3 BRA `(.L_x_104) ;  /* 0x000000000004b947 */ /* 0x010fea0003800000 */
[----:B------:R4:W5:Y:S02]  /*40b0*/  LDG.E.LTC128B.U16 R118, desc[UR38][R58.64+0x12] ;  /* 0x000012263a767981 */ /* 0x000964000c1e1520 */
.L_x_104:
[----:B------:R-:W-:Y:S05]  /*40c0*/  BSYNC B1 ;  /* 0x0000000000017941 */ /* 0x000fea0003800000 */
.L_x_103:
[----:B-----5:R-:W-:Y:S01]  /*40d0*/  IMAD.U32 R5, R118, 0x10000, RZ ;  /* 0x0001000076057824 */ /* 0x020fe200078e00ff */
[----:B------:R-:W-:Y:S03]  /*40e0*/  BSSY B1, `(.L_x_105) ;  /* 0x000000c000017945 */ /* 0x000fe60003800000 */
[----:B------:R-:W-:Y:S01]  /*40f0*/  FMUL R4, R5, R90 ;  /* 0x0000005a05047220 */ /* 0x000fe20000400000 */
[----:B------:R-:W-:-:S03]  /*4100*/  @P3 IMAD.MOV.U32 R5, RZ, RZ, R15 ;  /* 0x000000ffff053224 */ /* 0x000fc600078e000f */
[----:B------:R-:W-:-:S05]  /*4110*/  FFMA R4, R29, R22, R4 ;  /* 0x000000161d047223 */ /* 0x000fca0000000004 */
[----:B------:R-:W-:-:S04]  /*4120*/  F2FP.BF16.F32.PACK_AB R4, RZ, R4 ;  /* 0x00000004ff04723e */ /* 0x000fc800000010ff */
[----:B------:R-:W-:Y:S01]  /*4130*/  PRMT R8, R4, 0x7610, R8 ;  /* 0x0000761004087816 */ /* 0x000fe20000000008 */
[----:B------:R-:W-:-:S05]  /*4140*/  @P3 IMAD.MOV.U32 R4, RZ, RZ, R14 ;  /* 0x000000ffff043224 */ /* 0x000fca00078e000e */
[----:B------:R0:W-:Y:S01]  /*4150*/  @P3 STG.E.U16 desc[UR38][R4.64+0x12], R8 ;  /* 0x0000120804003986 */ /* 0x0001e2000c101526 */
[----:B------:R-:W-:-:S04]  /*4160*/  ISETP.NE.AND P3, PT, R116, RZ, PT ;  /* 0x000000ff7400720c */ /* 0x000fc80003f65270 */
[----:B------:R-:W-:-:S13]  /*4170*/  ISETP.GT.AND P3, PT, R3, 0x88, P3 ;  /* 0x000000880300780c */ /* 0x000fda0001f64270 */
[----:B0-----:R-:W-:Y:S05]  /*4180*/  @!P3 BRA `(.L_x_106) ;  /* 0x000000000004b947 */ /* 0x001fea0003800000 */
[----:B------:R0:W5:Y:S02]  /*4190*/  LDG.E.LTC128B.U16 R118, desc[UR38][R12.64+0x10] ;  /* 0x000010260c767981 */ /* 0x000164000c1e1520 */
.L_x_106:
[----:B------:R-:W-:Y:S05]  /*41a0*/  BSYNC B1 ;  /* 0x0000000000017941 */ /* 0x000fea0003800000 */
.L_x_105:
        /* <DEDUP_REMOVED lines=9> */
.L_x_108:
[----:B------:R-:W-:Y:S05]  /*4240*/  BSYNC B1 ;  /* 0x0000000000017941 */ /* 0x000fea0003800000 */
.L_x_107:
[----:B-----5:R-:W-:Y:S01]  /*4250*/  IMAD.U32 R5, R118, 0x10000, RZ ;  /* 0x0001000076057824 */ /* 0x020fe200078e00ff */
[----:B------:R-:W-:Y:S01]  /*4260*/  ISETP.NE.AND P5, PT, R101, RZ, PT ;  /* 0x000000ff6500720c */ /* 0x000fe20003fa5270 */
[----:B------:R-:W-:Y:S02]  /*4270*/  BSSY B1, `(.L_x_109) ;  /* 0x000000b000017945 */ /* 0x000fe40003800000 */
[----:B------:R-:W-:Y:S01]  /*4280*/  FMUL R4, R5, R90 ;  /* 0x0000005a05047220 */ /* 0x000fe20000400000 */
[----:B------:R-:W-:-:S03]  /*4290*/  @P3 IMAD.MOV.U32 R5, RZ, RZ, R7 ;  /* 0x000000ffff053224 */ /* 0x000fc600078e0007 */
[----:B------:R-:W-:-:S05]  /*42a0*/  FFMA R4, R31, R22, R4 ;  /* 0x000000161f047223 */ /* 0x000fca0000000004 */
[----:B------:R-:W-:-:S04]  /*42b0*/  F2FP.BF16.F32.PACK_AB R4, RZ, R4 ;  /* 0x00000004ff04723e */ /* 0x000fc800000010ff */
[----:B------:R-:W-:Y:S01]  /*42c0*/  PRMT R8, R4, 0x7610, R8 ;  /* 0x0000761004087816 */ /* 0x000fe20000000008 */
[----:B------:R-:W-:-:S05]  /*42d0*/  @P3 IMAD.MOV.U32 R4, RZ, RZ, R6 ;  /* 0x000000ffff043224 */ /* 0x000fca00078e0006 */
[----:B------:R0:W-:Y:S01]  /*42e0*/  @P3 STG.E.U16 desc[UR38][R4.64+0x12], R8 ;  /* 0x0000120804003986 */ /* 0x0001e2000c101526 */
[----:B------:R-:W-:-:S13]  /*42f0*/  ISETP.GT.AND P3, PT, R3, 0x80, P5 ;  /* 0x000000800300780c */ /* 0x000fda0002f64270 */
[----:B0-----:R-:W-:Y:S05]  /*4300*/  @!P3 BRA `(.L_x_110) ;  /* 0x000000000004b947 */ /* 0x001fea0003800000 */
[----:B------:R0:W5:Y:S02]  /*4310*/  LDG.E.LTC128B.U16 R118, desc[UR38][R58.64+0x20] ;  /* 0x000020263a767981 */ /* 0x000164000c1e1520 */
.L_x_110:
[----:B------:R-:W-:Y:S05]  /*4320*/  BSYNC B1 ;  /* 0x0000000000017941 */ /* 0x000fea0003800000 */
.L_x_109:
        /* <DEDUP_REMOVED lines=13> */
.L_x_112:
[----:B------:R-:W-:Y:S05]  /*4400*/  BSYNC B1 ;  /* 0x0000000000017941 */ /* 0x000fea0003800000 */
.L_x_111:
        /* <DEDUP_REMOVED lines=13> */
.L_x_114:
[----:B------:R-:W-:Y:S05]  /*44e0*/  BSYNC B1 ;  /* 0x0000000000017941 */ /* 0x000fea0003800000 */
.L_x_113:
[----:B-----5:R-:W-:Y:S01]  /*44f0*/  IMAD.U32 R5, R118, 0x10000, RZ ;  /* 0x0001000076057824 */ /* 0x020fe200078e00ff */
[----:B------:R-:W-:Y:S01]  /*4500*/  BSSY B1, `(.L_x_115) ;  /* 0x000000b000017945 */ /* 0x000fe20003800000 */
[----:B------:R-:W-:Y:S02]  /*4510*/  @P3 IMAD.MOV.U32 R4, RZ, RZ, R6 ;  /* 0x000000ffff043224 */ /* 0x000fe400078e0006 */
        /* <DEDUP_REMOVED lines=9> */
.L_x_116:
[----:B------:R-:W-:Y:S05]  /*45b0*/  BSYNC B1 ;  /* 0x0000000000017941 */ /* 0x000fea0003800000 */
.L_x_115:
        /* <DEDUP_REMOVED lines=13> */
.L_x_118:
[----:B------:R-:W-:Y:S05]  /*4690*/  BSYNC B1 ;  /* 0x0000000000017941 */ /* 0x000fea0003800000 */
.L_x_117:
        /* <DEDUP_REMOVED lines=13> */
.L_x_120:
[----:B------:R-:W-:Y:S05]  /*4770*/  BSYNC B1 ;  /* 0x0000000000017941 */ /* 0x000fea0003800000 */
.L_x_119:
        /* <DEDUP_REMOVED lines=13> */
.L_x_122:
[----:B------:R-:W-:Y:S05]  /*4850*/  BSYNC B1 ;  /* 0x0000000000017941 */ /* 0x000fea0003800000 */
.L_x_121:
        /* <DEDUP_REMOVED lines=12> */
.L_x_124:
[----:B------:R-:W-:Y:S05]  /*4920*/  BSYNC B1 ;  /* 0x0000000000017941 */ /* 0x000fea0003800000 */
.L_x_123:
        /* <DEDUP_REMOVED lines=13> */
.L_x_126:
[----:B------:R-:W-:Y:S05]  /*4a00*/  BSYNC B1 ;  /* 0x0000000000017941 */ /* 0x000fea0003800000 */
.L_x_125:
        /* <DEDUP_REMOVED lines=13> */
.L_x_128:
[----:B------:R-:W-:Y:S05]  /*4ae0*/  BSYNC B1 ;  /* 0x0000000000017941 */ /* 0x000fea0003800000 */
.L_x_127:
        /* <DEDUP_REMOVED lines=13> */
.L_x_130:
[----:B------:R-:W-:Y:S05]  /*4bc0*/  BSYNC B1 ;  /* 0x0000000000017941 */ /* 0x000fea0003800000 */
.L_x_129:
        /* <DEDUP_REMOVED lines=12> */
.L_x_132:
[----:B------:R-:W-:Y:S05]  /*4c90*/  BSYNC B1 ;  /* 0x0000000000017941 */ /* 0x000fea0003800000 */
.L_x_131:
        /* <DEDUP_REMOVED lines=13> */
.L_x_134:
[----:B------:R-:W-:Y:S05]  /*4d70*/  BSYNC B1 ;  /* 0x0000000000017941 */ /* 0x000fea0003800000 */
.L_x_133:
        /* <DEDUP_REMOVED lines=12> */
.L_x_136:
[----:B------:R-:W-:Y:S05]  /*4e40*/  BSYNC B1 ;  /* 0x0000000000017941 */ /* 0x000fea0003800000 */
.L_x_135:
        /* <DEDUP_REMOVED lines=12> */
.L_x_138:
[----:B------:R-:W-:Y:S05]  /*4f10*/  BSYNC B1 ;  /* 0x0000000000017941 */ /* 0x000fea0003800000 */
.L_x_137:
        /* <DEDUP_REMOVED lines=12> */
.L_x_140:
[----:B------:R-:W-:Y:S05]  /*4fe0*/  BSYNC B1 ;  /* 0x0000000000017941 */ /* 0x000fea0003800000 */
.L_x_139:
        /* <DEDUP_REMOVED lines=12> */
.L_x_142:
[----:B------:R-:W-:Y:S05]  /*50b0*/  BSYNC B1 ;  /* 0x0000000000017941 */ /* 0x000fea0003800000 */
.L_x_141:
        /* <DEDUP_REMOVED lines=12> */
.L_x_144:
[----:B------:R-:W-:Y:S05]  /*5180*/  BSYNC B1 ;  /* 0x0000000000017941 */ /* 0x000fea0003800000 */
.L_x_143:
[----:B-----5:R-:W-:Y:S01]  /*5190*/  IMAD.U32 R5, R118, 0x10000, RZ ;  /* 0x0001000076057824 */ /* 0x020fe200078e00ff */
[----:B------:R-:W-:Y:S01]  /*51a0*/  ISETP.GT.AND P6, PT, R3, 0x88, P6 ;  /* 0x000000880300780c */ /* 0x000fe200037c4270 */
        /* <DEDUP_REMOVED lines=8> */
[----:B------:R-:W-:Y:S05]  /*5230*/  @!P6 BRA `(.L_x_146) ;  /* 0x000000000004e947 */ /* 0x000fea0003800000 */
[----:B------:R0:W5:Y:S02]  /*5240*/  LDG.E.LTC128B.U16 R118, desc[UR38][R12.64+0x60] ;  /* 0x000060260c767981 */ /* 0x000164000c1e1520 */
.L_x_146:
[----:B------:R-:W-:Y:S05]  /*5250*/  BSYNC B1 ;  /* 0x0000000000017941 */ /* 0x000fea0003800000 */
.L_x_145:
[----:B0----5:R-:W-:Y:S01]  /*5260*/  IMAD.U32 R5, R118, 0x10000, RZ ;  /* 0x0001000076057824 */ /* 0x021fe200078e00ff */
[----:B------:R-:W-:Y:S01]  /*5270*/  ISETP.GT.AND P2, PT, R3, 0x88, P2 ;  /* 0x000000880300780c */ /* 0x000fe20001744270 */
        /* <DEDUP_REMOVED lines=8> */
[----:B------:R-:W-:Y:S05]  /*5300*/  @!P2 BRA `(.L_x_148) ;  /* 0x000000000004a947 */ /* 0x000fea0003800000 */
[----:B------:R0:W5:Y:S02]  /*5310*/  LDG.E.LTC128B.U16 R118, desc[UR38][R12.64+0x62] ;  /* 0x000062260c767981 */ /* 0x000164000c1e1520 */
.L_x_148:
[----:B------:R-:W-:Y:S05]  /*5320*/  BSYNC B1 ;  /* 0x0000000000017941 */ /* 0x000fea0003800000 */
.L_x_147:
[----:B0----5:R-:W-:Y:S01]  /*5330*/  IMAD.U32 R5, R118, 0x10000, RZ ;  /* 0x0001000076057824 */ /* 0x021fe200078e00ff */
        /* <DEDUP_REMOVED lines=11> */
.L_x_150:
[----:B------:R-:W-:Y:S05]  /*53f0*/  BSYNC B1 ;  /* 0x0000000000017941 */ /* 0x000fea0003800000 */
.L_x_149:
        /* <DEDUP_REMOVED lines=12> */
.L_x_152:
[----:B------:R-:W-:Y:S05]  /*54c0*/  BSYNC B1 ;  /* 0x0000000000017941 */ /* 0x000fea0003800000 */
.L_x_151:
[----:B0----5:R-:W-:Y:S01]  /*54d0*/  IMAD.U32 R5, R118, 0x10000, RZ ;  /* 0x0001000076057824 */ /* 0x021fe200078e00ff */
[----:B------:R-:W-:Y:S01]  /*54e0*/  ISETP.GT.AND P1, PT, R3, 0x88, P1 ;  /* 0x000000880300780c */ /* 0x000fe20000f24270 */
[----:B------:R-:W-:Y:S02]  /*54f0*/  BSSY B1, `(.L_x_153) ;  /* 0x0000007000017945 */ /* 0x000fe40003800000 */
[----:B------:R-:W-:-:S04]  /*5500*/  FMUL R4, R5, R90 ;  /* 0x0000005a05047220 */ /* 0x000fc80000400000 */
[----:B------:R-:W-:-:S05]  /*5510*/  FFMA R4, R53, R22, R4 ;  /* 0x0000001635047223 */ /* 0x000fca0000000004 */
[----:B------:R-:W-:-:S05]  /*5520*/  F2FP.BF16.F32.PACK_AB R4, RZ, R4 ;  /* 0x00000004ff04723e */ /* 0x000fca00000010ff */
[----:B------:R0:W-:Y:S01]  /*5530*/  @P2 STG.E.U16 desc[UR38][R14.64+0x72], R4 ;  /* 0x000072040e002986 */ /* 0x0001e2000c101526 */
[----:B------:R-:W-:Y:S05]  /*5540*/  @!P1 BRA `(.L_x_154) ;  /* 0x0000000000049947 */ /* 0x000fea0003800000 */
[----:B------:R0:W5:Y:S02]  /*5550*/  LDG.E.LTC128B.U16 R118, desc[UR38][R12.64+0x70] ;  /* 0x000070260c767981 */ /* 0x000164000c1e1520 */
.L_x_154:
[----:B------:R-:W-:Y:S05]  /*5560*/  BSYNC B1 ;  /* 0x0000000000017941 */ /* 0x000fea0003800000 */
.L_x_153:
[----:B-----5:R-:W-:Y:S01]  /*5570*/  IMAD.U32 R5, R118, 0x10000, RZ ;  /* 0x0001000076057824 */ /* 0x020fe200078e00ff */
[----:B------:R-:W-:Y:S01]  /*5580*/  ISETP.GT.AND P0, PT, R3, 0x88, P0 ;  /* 0x000000880300780c */ /* 0x000fe20000704270 */
[----:B0-----:R-:W-:Y:S01]  /*5590*/  @P1 IMAD.MOV.U32 R4, RZ, RZ, R6 ;  /* 0x000000ffff041224 */ /* 0x001fe200078e0006 */
        /* <DEDUP_REMOVED lines=9> */
.L_x_156:
[----:B------:R-:W-:Y:S05]  /*5630*/  BSYNC B1 ;  /* 0x0000000000017941 */ /* 0x000fea0003800000 */
.L_x_155:
[----:B------:R-:W-:Y:S05]  /*5640*/  @!P0 BRA `(.L_x_157) ;  /* 0x0000001400688947 */ /* 0x000fea0003800000 */
[----:B-----5:R-:W-:-:S04]  /*5650*/  IMAD.U32 R3, R118, 0x10000, RZ ;  /* 0x0001000076037824 */ /* 0x020fc800078e00ff */
[----:B0-----:R-:W-:-:S04]  /*5660*/  FMUL R4, R3, R90 ;  /* 0x0000005a03047220 */ /* 0x001fc80000400000 */
[----:B------:R-:W-:-:S05]  /*5670*/  FFMA R4, R55, R22, R4 ;  /* 0x0000001637047223 */ /* 0x000fca0000000004 */
[----:B------:R-:W-:-:S05]  /*5680*/  F2FP.BF16.F32.PACK_AB R4, RZ, R4 ;  /* 0x00000004ff04723e */ /* 0x000fca00000010ff */
[----:B------:R0:W-:Y:S01]  /*5690*/  STG.E.U16 desc[UR38][R6.64+0x72], R4 ;  /* 0x0000720406007986 */ /* 0x0001e2000c101526 */
[----:B------:R-:W-:Y:S05]  /*56a0*/  BRA `(.L_x_157) ;  /* 0x0000001400507947 */ /* 0x000fea0003800000 */
.L_x_34:
[----:B------:R-:W-:Y:S01]  /*56b0*/  ULDC.64 UR4, c[0x0][0x5c0] ;  /* 0x0001700000047ab9 */ /* 0x000fe20000000a00 */
[----:B------:R-:W-:Y:S01]  /*56c0*/  ISETP.GT.AND P4, PT, R4, 0x1, PT ;  /* 0x000000010400780c */ /* 0x000fe20003f84270 */
[-C--:B------:R-:W-:Y:S01]  /*56d0*/  FMUL R56, R56, R22.reuse ;  /* 0x0000001638387220 */ /* 0x080fe20000400000 */
[----:B------:R-:W-:Y:S01]  /*56e0*/  LEA R10, P1, R110, UR4, 0x1 ;  /* 0x000000046e0a7c11 */ /* 0x000fe2000f8208ff */
[-C--:B------:R-:W-:Y:S01]  /*56f0*/  FMUL R57, R57, R22.reuse ;  /* 0x0000001639397220 */ /* 0x080fe20000400000 */
[C---:B------:R-:W-:Y:S01]  /*5700*/  IMAD.SHL.U32 R7, R91.reuse, 0x2, RZ ;  /* 0x000000025b077824 */ /* 0x040fe200078e00ff */
[----:B------:R-:W-:Y:S01]  /*5710*/  SHF.L.U64.HI R5, R91, 0x1, R94 ;  /* 0x000000015b057819 */ /* 0x000fe2000001025e */
[----:B------:R-:W-:Y:S01]  /*5720*/  IMAD.SHL.U32 R23, R92, 0x2, RZ ;  /* 0x000000025c177824 */ /* 0x000fe200078e00ff */
[----:B------:R-:W-:Y:S01]  /*5730*/  LEA.HI.X R11, R110, UR5, R113, 0x1, P1 ;  /* 0x000000056e0b7c11 */ /* 0x000fe200088f0c71 */
[-C--:B------:R-:W-:Y:S01]  /*5740*/  FMUL R58, R58, R22.reuse ;  /* 0x000000163a3a7220 */ /* 0x080fe20000400000 */
[----:B------:R-:W-:Y:S01]  /*5750*/  ISETP.GT.AND P1, PT, R3, RZ, P4 ;  /* 0x000000ff0300720c */ /* 0x000fe20002724270 */
[----:B------:R-:W-:Y:S01]  /*5760*/  FMUL R59, R59, R22 ;  /* 0x000000163b3b7220 */ /* 0x000fe20000400000 */
[----:B------:R-:W-:Y:S01]  /*5770*/  F2FP.BF16.F32.PACK_AB R56, RZ, R56 ;  /* 0x00000038ff38723e */ /* 0x000fe200000010ff */
[-C--:B------:R-:W-:Y:S01]  /*5780*/  FMUL R60, R60, R22.reuse ;  /* 0x000000163c3c7220 */ /* 0x080fe20000400000 */
[----:B------:R-:W-:Y:S01]  /*5790*/  F2FP.BF16.F32.PACK_AB R57, RZ, R57 ;  /* 0x00000039ff39723e */ /* 0x000fe200000010ff */
[----:B------:R-:W-:Y:S01]  /*57a0*/  FMUL R61, R61, R22 ;  /* 0x000000163d3d7220 */ /* 0x000fe20000400000 */
[----:B------:R-:W-:Y:S01]  /*57b0*/  SHF.L.U64.HI R13, R92, 0x1, R93 ;  /* 0x000000015c0d7819 */ /* 0x000fe2000001025d */
[----:B------:R-:W-:Y:S01]  /*57c0*/  @P0 STG.E.U16 desc[UR38][R10.64], R56 ;  /* 0x000000380a000986 */ /* 0x000fe2000c101526 */
[----:B------:R-:W-:Y:S01]  /*57d0*/  IADD3 R8, P0, R7, R10, RZ ;  /* 0x0000000a07087210 */ /* 0x000fe20007f1e0ff */
[-C--:B------:R-:W-:Y:S01]  /*57e0*/  FMUL R62, R62, R22.reuse ;  /* 0x000000163e3e7220 */ /* 0x080fe20000400000 */
[----:B------:R-:W-:Y:S01]  /*57f0*/  ISETP.GT.AND P2, PT, R3, 0x8, P5 ;  /* 0x000000080300780c */ /* 0x000fe20002f44270 */
[----:B------:R-:W-:Y:S01]  /*5800*/  FMUL R63, R63, R22 ;  /* 0x000000163f3f7220 */ /* 0x000fe20000400000 */
[----:B------:R-:W-:Y:S01]  /*5810*/  ISETP.GT.AND P3, PT, R4, 0x8, PT ;  /* 0x000000080400780c */ /* 0x000fe20003f64270 */
[----:B------:R-:W-:Y:S01]  /*5820*/  IMAD.X R9, R5, 0x1, R11, P0 ;  /* 0x0000000105097824 */ /* 0x000fe200000e060b */
[----:B------:R-:W-:Y:S01]  /*5830*/  @P1 STG.E.U16 desc[UR38][R10.64+0x2], R57 ;  /* 0x000002390a001986 */ /* 0x000fe2000c101526 */
[----:B------:R-:W-:Y:S01]  /*5840*/  IADD3 R6, P0, P1, R23, R10, R7 ;  /* 0x0000000a17067210 */ /* 0x000fe2000791e007 */
[----:B------:R-:W-:Y:S01]  /*5850*/  FMUL R64, R64, R22 ;  /* 0x0000001640407220 */ /* 0x000fe20000400000 */
[----:B------:R-:W-:Y:S01]  /*5860*/  F2FP.BF16.F32.PACK_AB R58, RZ, R58 ;  /* 0x0000003aff3a723e */ /* 0x000fe200000010ff */
[-C--:B------:R-:W-:Y:S01]  /*5870*/  FMUL R65, R65, R22.reuse ;  /* 0x0000001641417220 */ /* 0x080fe20000400000 */
[----:B------:R-:W-:Y:S01]  /*5880*/  IADD3.X R7, R13, R11, R5, P0, P1 ;  /* 0x0000000b0d077210 */ /* 0x000fe200007e2405 */
[-C--:B------:R-:W-:Y:S01]  /*5890*/  FMUL R66, R66, R22.reuse ;  /* 0x0000001642427220 */ /* 0x080fe20000400000 */
[----:B------:R-:W-:Y:S01]  /*58a0*/  ISETP.GT.AND P1, PT, R3, 0x8, P4 ;  /* 0x000000080300780c */ /* 0x000fe20002724270 */
[-C--:B------:R-:W-:Y:S01]  /*58b0*/  FMUL R67, R67, R22.reuse ;  /* 0x0000001643437220 */ /* 0x080fe20000400000 */
[----:B------:R-:W-:Y:S01]  /*58c0*/  ISETP.GT.AND P0, PT, R3, RZ, P3 ;  /* 0x000000ff0300720c */ /* 0x000fe20001f04270 */
[----:B------:R-:W-:Y:S01]  /*58d0*/  @P2 STG.E.U16 desc[UR38][R8.64], R58 ;  /* 0x0000003a08002986 */ /* 0x000fe2000c101526 */
[----:B------:R-:W-:Y:S01]  /*58e0*/  F2FP.BF16.F32.PACK_AB R59, RZ, R59 ;  /* 0x0000003bff3b723e */ /* 0x000fe200000010ff */
[----:B------:R-:W-:Y:S01]  /*58f0*/  FMUL R68, R68, R22 ;  /* 0x0000001644447220 */ /* 0x000fe20000400000 */
[----:B------:R-:W-:Y:S01]  /*5900*/  F2FP.BF16.F32.PACK_AB R60, RZ, R60 ;  /* 0x0000003cff3c723e */ /* 0x000fe200000010ff */
[-C--:B------:R-:W-:Y:S01]  /*5910*/  FMUL R69, R69, R22.reuse ;  /* 0x0000001645457220 */ /* 0x080fe20000400000 */
[----:B------:R-:W-:Y:S01]  /*5920*/  ISETP.GT.AND P2, PT, R4, 0x9, PT ;  /* 0x000000090400780c */ /* 0x000fe20003f44270 */
[-C--:B------:R-:W-:Y:S01]  /*5930*/  FMUL R70, R70, R22.reuse ;  /* 0x0000001646467220 */ /* 0x080fe20000400000 */
[----:B------:R-:W-:Y:S01]  /*5940*/  F2FP.BF16.F32.PACK_AB R61, RZ, R61 ;  /* 0x0000003dff3d723e */ /* 0x000fe200000010ff */
[----:B------:R-:W-:Y:S01]  /*5950*/  FMUL R71, R71, R22 ;  /* 0x0000001647477220 */ /* 0x000fe20000400000 */
[----:B------:R-:W-:Y:S01]  /*5960*/  F2FP.BF16.F32.PACK_AB R62, RZ, R62 ;  /* 0x0000003eff3e723e */ /* 0x000fe200000010ff */
[----:B------:R-:W-:Y:S01]  /*5970*/  @P1 STG.E.U16 desc[UR38][R8.64+0x2], R59 ;  /* 0x0000023b08001986 */ /* 0x000fe2000c101526 */
[----:B------:R-:W-:Y:S01]  /*5980*/  F2FP.BF16.F32.PACK_AB R63, RZ, R63 ;  /* 0x0000003fff3f723e */ /* 0x000fe200000010ff */
[----:B------:R-:W-:Y:S01]  /*5990*/  FMUL R72, R72, R22 ;  /* 0x0000001648487220 */ /* 0x000fe20000400000 */
[----:B------:R-:W-:Y:S01]  /*59a0*/  F2FP.BF16.F32.PACK_AB R64, RZ, R64 ;  /* 0x00000040ff40723e */ /* 0x000fe200000010ff */
[----:B------:R-:W-:Y:S01]  /*59b0*/  @P0 STG.E.U16 desc[UR38][R10.64+0x10], R60 ;  /* 0x0000103c0a000986 */ /* 0x000fe2000c101526 */
[----:B------:R-:W-:Y:S01]  /*59c0*/  ISETP.GT.AND P0, PT, R3, RZ, P2 ;  /* 0x000000ff0300720c */ /* 0x000fe20001704270 */
[-C--:B------:R-:W-:Y:S01]  /*59d0*/  FMUL R73, R73, R22.reuse ;  /* 0x0000001649497220 */ /* 0x080fe20000400000 */
[----:B------:R-:W-:Y:S01]  /*59e0*/  ISETP.GT.AND P1, PT, R4, 0x11, PT ;  /* 0x000000110400780c */ /* 0x000fe20003f24270 */
[-C--:B------:R-:W-:Y:S01]  /*59f0*/  FMUL R74, R74, R22.reuse ;  /* 0x000000164a4a7220 */ /* 0x080fe20000400000 */
[----:B------:R-:W-:Y:S01]  /*5a00*/  F2FP.BF16.F32.PACK_AB R65, RZ, R65 ;  /* 0x00000041ff41723e */ /* 0x000fe200000010ff */
[----:B------:R-:W-:Y:S01]  /*5a10*/  FMUL R75, R75, R22 ;  /* 0x000000164b4b7220 */ /* 0x000fe20000400000 */
[----:B------:R-:W-:Y:S01]  /*5a20*/  F2FP.BF16.F32.PACK_AB R66, RZ, R66 ;  /* 0x00000042ff42723e */ /* 0x000fe200000010ff */
[-C--:B------:R-:W-:Y:S01]  /*5a30*/  FMUL R76, R76, R22.reuse ;  /* 0x000000164c4c7220 */ /* 0x080fe20000400000 */
[----:B------:R-:W-:Y:S01]  /*5a40*/  F2FP.BF16.F32.PACK_AB R67, RZ, R67 ;  /* 0x00000043ff43723e */ /* 0x000fe200000010ff */
[----:B------:R-:W-:Y:S01]  /*5a50*/  FMUL R77, R77, R22 ;  /* 0x000000164d4d7220 */ /* 0x000fe20000400000 */
[----:B------:R-:W-:Y:S01]  /*5a60*/  F2FP.BF16.F32.PACK_AB R68, RZ, R68 ;  /* 0x00000044ff44723e */ /* 0x000fe200000010ff */
[-C--:B------:R-:W-:Y:S01]  /*5a70*/  FMUL R78, R78, R22.reuse ;  /* 0x000000164e4e7220 */ /* 0x080fe20000400000 */
[----:B------:R-:W-:Y:S01]  /*5a80*/  F2FP.BF16.F32.PACK_AB R69, RZ, R69 ;  /* 0x00000045ff45723e */ /* 0x000fe200000010ff */
[----:B------:R-:W-:Y:S01]  /*5a90*/  @P0 STG.E.U16 desc[UR38][R10.64+0x12], R61 ;  /* 0x0000123d0a000986 */ /* 0x000fe2000c101526 */
[----:B------:R-:W-:Y:S01]  /*5aa0*/  ISETP.GT.AND P0, PT, R3, 0x8, P3 ;  /* 0x000000080300780c */ /* 0x000fe20001f04270 */
        /* <DEDUP_REMOVED lines=14> */
[-C--:B------:R-:W-:Y:S01]  /*5b90*/  FMUL R85, R85, R22.reuse ;  /* 0x0000001655557220 */ /* 0x080fe20000400000 */
[----:B------:R-:W-:Y:S01]  /*5ba0*/  ISETP.GT.AND P2, PT, R4, 0x10, PT ;  /* 0x000000100400780c */ /* 0x000fe20003f44270 */
        /* <DEDUP_REMOVED lines=10> */
[----:B------:R-:W-:Y:S01]  /*5c50*/  @P0 STG.E.U16 desc[UR38][R8.64+0x12], R63 ;  /* 0x0000123f08000986 */ /* 0x000fe2000c101526 */
[----:B------:R-:W-:Y:S01]  /*5c60*/  ISETP.GT.AND P0, PT, R3, RZ, P2 ;  /* 0x000000ff0300720c */ /* 0x000fe20001704270 */
        /* <DEDUP_REMOVED lines=12> */
[----:B------:R-:W-:Y:S01]  /*5d30*/  @P0 STG.E.U16 desc[UR38][R10.64+0x20], R64 ;  /* 0x000020400a000986 */ /* 0x000fe2000c101526 */
[----:B------:R-:W-:Y:S01]  /*5d40*/  ISETP.GT.AND P0, PT, R3, RZ, P1 ;  /* 0x000000ff0300720c */ /* 0x000fe20000f04270 */
        /* <DEDUP_REMOVED lines=13> */
[----:B------:R-:W-:Y:S01]  /*5e20*/  ISETP.GT.AND P0, PT, R3, 0x8, P2 ;  /* 0x000000080300780c */ /* 0x000fe20001704270 */
        /* <DEDUP_REMOVED lines=36> */
[----:B------:R-:W-:Y:S01]  /*6070*/  FMUL R55, R55, R22 ;  /* 0x0000001637377220 */ /* 0x000fe20000400000 */
[----:B------:R-:W-:-:S02]  /*6080*/  F2FP.BF16.F32.PACK_AB R41, RZ, R41 ;  /* 0x00000029ff29723e */ /* 0x000fc400000010ff */
[----:B------:R-:W-:Y:S01]  /*6090*/  F2FP.BF16.F32.PACK_AB R42, RZ, R42 ;  /* 0x0000002aff2a723e */ /* 0x000fe200000010ff */
[----:B------:R-:W-:Y:S01]  /*60a0*/  @P0 STG.E.U16 desc[UR38][R10.64+0x30], R68 ;  /* 0x000030440a000986 */ /* 0x000fe2000c101526 */
[----:B------:R-:W-:Y:S02]  /*60b0*/  ISETP.GT.AND P0, PT, R3, RZ, P1 ;  /* 0x000000ff0300720c */ /* 0x000fe40000f04270 */
[----:B------:R-:W-:Y:S02]  /*60c0*/  F2FP.BF16.F32.PACK_AB R43, RZ, R43 ;  /* 0x0000002bff2b723e */ /* 0x000fe400000010ff */
[----:B------:R-:W-:Y:S02]  /*60d0*/  F2FP.BF16.F32.PACK_AB R44, RZ, R44 ;  /* 0x0000002cff2c723e */ /* 0x000fe400000010ff */
[----:B------:R-:W-:Y:S02]  /*60e0*/  F2FP.BF16.F32.PACK_AB R45, RZ, R45 ;  /* 0x0000002dff2d723e */ /* 0x000fe400000010ff */
[----:B------:R-:W-:-:S02]  /*60f0*/  F2FP.BF16.F32.PACK_AB R46, RZ, R46 ;  /* 0x0000002eff2e723e */ /* 0x000fc400000010ff */
[----:B------:R-:W-:Y:S02]  /*6100*/  F2FP.BF16.F32.PACK_AB R47, RZ, R47 ;  /* 0x0000002fff2f723e */ /* 0x000fe400000010ff */
[----:B------:R-:W-:Y:S01]  /*6110*/  F2FP.BF16.F32.PACK_AB R48, RZ, R48 ;  /* 0x00000030ff30723e */ /* 0x000fe200000010ff */
[----:B------:R-:W-:Y:S01]  /*6120*/  @P0 STG.E.U16 desc[UR38][R10.64+0x32], R69 ;  /* 0x000032450a000986 */ /* 0x000fe2000c101526 */
[----:B------:R-:W-:Y:S02]  /*6130*/  ISETP.GT.AND P0, PT, R3, 0x8, P2 ;  /* 0x000000080300780c */ /* 0x000fe40001704270 */
[----:B------:R-:W-:Y:S02]  /*6140*/  ISETP.GT.AND P2, PT, R4, 0x20, PT ;  /* 0x000000200400780c */ /* 0x000fe40003f44270 */
[----:B------:R-:W-:Y:S02]  /*6150*/  F2FP.BF16.F32.PACK_AB R49, RZ, R49 ;  /* 0x00000031ff31723e */ /* 0x000fe400000010ff */
[----:B------:R-:W-:-:S02]  /*6160*/  F2FP.BF16.F32.PACK_AB R50, RZ, R50 ;  /* 0x00000032ff32723e */ /* 0x000fc400000010ff */
[----:B------:R-:W-:Y:S02]  /*6170*/  F2FP.BF16.F32.PACK_AB R51, RZ, R51 ;  /* 0x00000033ff33723e */ /* 0x000fe400000010ff */
[----:B------:R-:W-:Y:S02]  /*6180*/  F2FP.BF16.F32.PACK_AB R52, RZ, R52 ;  /* 0x00000034ff34723e */ /* 0x000fe400000010ff */
[----:B------:R-:W-:Y:S01]  /*6190*/  F2FP.BF16.F32.PACK_AB R53, RZ, R53 ;  /* 0x00000035ff35723e */ /* 0x000fe200000010ff */
[----:B------:R-:W-:Y:S01]  /*61a0*/  @P0 STG.E.U16 desc[UR38][R8.64+0x30], R70 ;  /* 0x0000304608000986 */ /* 0x000fe2000c101526 */
[----:B------:R-:W-:Y:S02]  /*61b0*/  ISETP.GT.AND P0, PT, R3, 0x8, P1 ;  /* 0x000000080300780c */ /* 0x000fe40000f04270 */
[----:B------:R-:W-:Y:S02]  /*61c0*/  ISETP.GT.AND P1, PT, R4, 0x21, PT ;  /* 0x000000210400780c */ /* 0x000fe40003f24270 */
[----:B------:R-:W-:-:S02]  /*61d0*/  F2FP.BF16.F32.PACK_AB R54, RZ, R54 ;  /* 0x00000036ff36723e */ /* 0x000fc400000010ff */
[----:B------:R-:W-:-:S07]  /*61e0*/  F2FP.BF16.F32.PACK_AB R55, RZ, R55 ;  /* 0x00000037ff37723e */ /* 0x000fce00000010ff */
[----:B------:R-:W-:Y:S01]  /*61f0*/  @P0 STG.E.U16 desc[UR38][R8.64+0x32], R71 ;  /* 0x0000324708000986 */ /* 0x000fe2000c101526 */
[----:B------:R-:W-:-:S13]  /*6200*/  ISETP.GT.AND P0, PT, R3, RZ, P2 ;  /* 0x000000ff0300720c */ /* 0x000fda0001704270 */
[----:B------:R-:W-:Y:S01]  /*6210*/  @P0 STG.E.U16 desc[UR38][R10.64+0x40], R72 ;  /* 0x000040480a000986 */ /* 0x000fe2000c101526 */
[----:B------:R-:W-:-:S13]  /*6220*/  ISETP.GT.AND P0, PT, R3, RZ, P1 ;  /* 0x000000ff0300720c */ /* 0x000fda0000f04270 */
[----:B------:R-:W-:Y:S01]  /*6230*/  @P0 STG.E.U16 desc[UR38][R10.64+0x42], R73 ;  /* 0x000042490a000986 */ /* 0x000fe2000c101526 */
[----:B------:R-:W-:Y:S02]  /*6240*/  ISETP.GT.AND P0, PT, R3, 0x8, P2 ;  /* 0x000000080300780c */ /* 0x000fe40001704270 */
[----:B------:R-:W-:-:S11]  /*6250*/  ISETP.GT.AND P2, PT, R4, 0x38, PT ;  /* 0x000000380400780c */ /* 0x000fd60003f44270 */
[----:B------:R-:W-:Y:S01]  /*6260*/  @P0 STG.E.U16 desc[UR38][R8.64+0x40], R74 ;  /* 0x0000404a08000986 */ /* 0x000fe2000c101526 */
[----:B------:R-:W-:Y:S02]  /*6270*/  ISETP.GT.AND P0, PT, R3, 0x8, P1 ;  /* 0x000000080300780c */ /* 0x000fe40000f04270 */
[----:B------:R-:W-:-:S11]  /*6280*/  ISETP.GT.AND P1, PT, R4, 0x28, PT ;  /* 0x000000280400780c */ /* 0x000fd60003f24270 */
[----:B------:R-:W-:Y:S01]  /*6290*/  @P0 STG.E.U16 desc[UR38][R8.64+0x42], R75 ;  /* 0x0000424b08000986 */ /* 0x000fe2000c101526 */
[----:B------:R-:W-:-:S13]  /*62a0*/  ISETP.GT.AND P0, PT, R3, RZ, P1 ;  /* 0x000000ff0300720c */ /* 0x000fda0000f04270 */
[----:B------:R-:W-:Y:S01]  /*62b0*/  @P0 STG.E.U16 desc[UR38][R10.64+0x50], R76 ;  /* 0x0000504c0a000986 */ /* 0x000fe2000c101526 */
[----:B------:R-:W-:-:S13]  /*62c0*/  ISETP.GT.AND P0, PT, R3, RZ, P4 ;  /* 0x000000ff0300720c */ /* 0x000fda0002704270 */
[----:B------:R-:W-:Y:S01]  /*62d0*/  @P0 STG.E.U16 desc[UR38][R10.64+0x52], R77 ;  /* 0x0000524d0a000986 */ /* 0x000fe2000c101526 */
[----:B------:R-:W-:-:S13]  /*62e0*/  ISETP.GT.AND P0, PT, R3, 0x8, P1 ;  /* 0x000000080300780c */ /* 0x000fda0000f04270 */
[----:B------:R-:W-:Y:S01]  /*62f0*/  @P0 STG.E.U16 desc[UR38][R8.64+0x50], R78 ;  /* 0x0000504e08000986 */ /* 0x000fe2000c101526 */
[----:B------:R-:W-:-:S13]  /*6300*/  ISETP.GT.AND P0, PT, R3, 0x8, P4 ;  /* 0x000000080300780c */ /* 0x000fda0002704270 */
[----:B------:R-:W-:Y:S01]  /*6310*/  @P0 STG.E.U16 desc[UR38][R8.64+0x52], R79 ;  /* 0x0000524f08000986 */ /* 0x000fe2000c101526 */
[----:B------:R-:W-:-:S04]  /*6320*/  ISETP.GT.AND P0, PT, R4, 0x30, PT ;  /* 0x000000300400780c */ /* 0x000fc80003f04270 */
        /* <DEDUP_REMOVED lines=8> */
[----:B------:R-:W-:-:S05]  /*63b0*/  IADD3 R14, P1, R23, R8, RZ ;  /* 0x00000008170e7210 */ /* 0x000fca0007f3e0ff */
[----:B------:R-:W-:Y:S01]  /*63c0*/  IMAD.X R15, R13, 0x1, R9, P1 ;  /* 0x000000010d0f7824 */ /* 0x000fe200008e0609 */
[----:B------:R-:W-:-:S13]  /*63d0*/  ISETP.GT.AND P1, PT, R3, RZ, P2 ;  /* 0x000000ff0300720c */ /* 0x000fda0001724270 */
[----:B------:R-:W-:Y:S01]  /*63e0*/  @P1 STG.E.U16 desc[UR38][R10.64+0x70], R84 ;  /* 0x000070540a001986 */ /* 0x000fe2000c101526 */
[----:B------:R-:W-:-:S05]  /*63f0*/  IADD3 R20, P1, R23, R8, RZ ;  /* 0x0000000817147210 */ /* 0x000fca0007f3e0ff */
[----:B------:R-:W-:Y:S01]  /*6400*/  IMAD.X R21, R13, 0x1, R9, P1 ;  /* 0x000000010d157824 */ /* 0x000fe200008e0609 */
[----:B------:R-:W-:-:S05]  /*6410*/  IADD3 R12, P1, R23, R10, RZ ;  /* 0x0000000a170c7210 */ /* 0x000fca0007f3e0ff */
[----:B------:R-:W-:Y:S01]  /*6420*/  IMAD.X R13, R13, 0x1, R11, P1 ;  /* 0x000000010d0d7824 */ /* 0x000fe200008e060b */
[----:B------:R-:W-:-:S04]  /*6430*/  ISETP.GT.AND P1, PT, R4, 0x39, PT ;  /* 0x000000390400780c */ /* 0x000fc80003f24270 */
[----:B------:R-:W-:-:S13]  /*6440*/  ISETP.GT.AND P6, PT, R3, RZ, P1 ;  /* 0x000000ff0300720c */ /* 0x000fda0000fc4270 */
[----:B------:R-:W-:Y:S01]  /*6450*/  @P6 STG.E.U16 desc[UR38][R10.64+0x72], R85 ;  /* 0x000072550a006986 */ /* 0x000fe2000c101526 */
[----:B------:R-:W-:-:S13]  /*6460*/  ISETP.GT.AND P6, PT, R3, 0x8, P2 ;  /* 0x000000080300780c */ /* 0x000fda00017c4270 */
[----:B------:R-:W-:Y:S01]  /*6470*/  @P6 STG.E.U16 desc[UR38][R8.64+0x70], R86 ;  /* 0x0000705608006986 */ /* 0x000fe2000c101526 */
[----:B------:R-:W-:-:S13]  /*6480*/  ISETP.GT.AND P6, PT, R3, 0x8, P1 ;  /* 0x000000080300780c */ /* 0x000fda0000fc4270 */
[----:B------:R0:W-:Y:S01]  /*6490*/  @P6 STG.E.U16 desc[UR38][R8.64+0x72], R87 ;  /* 0x0000725708006986 */ /* 0x0001e2000c101526 */
[C---:B------:R-:W-:Y:S02]  /*64a0*/  ISETP.GT.AND P6, PT, R3.reuse, 0x80, P5 ;  /* 0x000000800300780c */ /* 0x040fe40002fc4270 */
[----:B------:R-:W-:-:S11]  /*64b0*/  ISETP.GT.AND P5, PT, R3, 0x88, P5 ;  /* 0x000000880300780c */ /* 0x000fd60002fa4270 */
[----:B------:R-:W-:Y:S01]  /*64c0*/  @P6 STG.E.U16 desc[UR38][R12.64], R24 ;  /* 0x000000180c006986 */ /* 0x000fe2000c101526 */
[----:B------:R-:W-:-:S04]  /*64d0*/  ISETP.GT.AND P6, PT, R4, 0x1, PT ;  /* 0x000000010400780c */ /* 0x000fc80003fc4270 */
[----:B------:R-:W-:-:S13]  /*64e0*/  ISETP.GT.AND P6, PT, R3, 0x80, P6 ;  /* 0x000000800300780c */ /* 0x000fda00037c4270 */
[----:B0-----:R-:W-:Y:S02]  /*64f0*/  @P6 IMAD.MOV.U32 R8, RZ, RZ, R12 ;  /* 0x000000ffff086224 */ /* 0x001fe400078e000c */
[----:B------:R-:W-:-:S05]  /*6500*/  @P6 IMAD.MOV.U32 R9, RZ, RZ, R13 ;  /* 0x000000ffff096224 */ /* 0x000fca00078e000d */
[----:B------:R0:W-:Y:S01]  /*6510*/  @P6 STG.E.U16 desc[UR38][R8.64+0x2], R25 ;  /* 0x0000021908006986 */ /* 0x0001e2000c101526 */
[----:B------:R-:W-:-:S03]  /*6520*/  ISETP.GT.AND P6, PT, R4, 0x1, PT ;  /* 0x000000010400780c */ /* 0x000fc60003fc4270 */
[----:B------:R-:W-:Y:S01]  /*6530*/  @P5 STG.E.U16 desc[UR38][R14.64], R26 ;  /* 0x0000001a0e005986 */ /* 0x000fe2000c101526 */
[----:B------:R-:W-:Y:S02]  /*6540*/  ISETP.GT.AND P5, PT, R3, 0x88, P6 ;  /* 0x000000880300780c */ /* 0x000fe400037a4270 */
[----:B------:R-:W-:-:S11]  /*6550*/  ISETP.GT.AND P6, PT, R4, 0x8, PT ;  /* 0x000000080400780c */ /* 0x000fd60003fc4270 */
[----:B------:R-:W-:Y:S01]  /*6560*/  @P5 STG.E.U16 desc[UR38][R20.64+0x2], R27 ;  /* 0x0000021b14005986 */ /* 0x000fe2000c101526 */
[----:B------:R-:W-:Y:S02]  /*6570*/  ISETP.GT.AND P5, PT, R3, 0x80, P6 ;  /* 0x000000800300780c */ /* 0x000fe400037a4270 */
[----:B------:R-:W-:-:S11]  /*6580*/  ISETP.GT.AND P6, PT, R4, 0x9, PT ;  /* 0x000000090400780c */ /* 0x000fd60003fc4270 */
[----:B0-----:R-:W-:Y:S02]  /*6590*/  @P5 IMAD.MOV.U32 R8, RZ, RZ, R12 ;  /* 0x000000ffff085224 */ /* 0x001fe400078e000c */
[----:B------:R-:W-:-:S05]  /*65a0*/  @P5 IMAD.MOV.U32 R9, RZ, RZ, R13 ;  /* 0x000000ffff095224 */ /* 0x000fca00078e000d */
[----:B------:R0:W-:Y:S01]  /*65b0*/  @P5 STG.E.U16 desc[UR38][R8.64+0x10], R28 ;  /* 0x0000101c08005986 */ /* 0x0001e2000c101526 */
[----:B------:R-:W-:-:S13]  /*65c0*/  ISETP.GT.AND P5, PT, R3, 0x80, P6 ;  /* 0x000000800300780c */ /* 0x000fda00037a4270 */
[----:B0-----:R-:W-:Y:S02]  /*65d0*/  @P5 IMAD.MOV.U32 R8, RZ, RZ, R12 ;  /* 0x000000ffff085224 */ /* 0x001fe400078e000c */
[----:B------:R-:W-:-:S05]  /*65e0*/  @P5 IMAD.MOV.U32 R9, RZ, RZ, R13 ;  /* 0x000000ffff095224 */ /* 0x000fca00078e000d */
[----:B------:R0:W-:Y:S01]  /*65f0*/  @P5 STG.E.U16 desc[UR38][R8.64+0x12], R29 ;  /* 0x0000121d08005986 */ /* 0x0001e2000c101526 */
[----:B------:R-:W-:-:S04]  /*6600*/  ISETP.GT.AND P5, PT, R4, 0x8, PT ;  /* 0x000000080400780c */ /* 0x000fc80003fa4270 */
[----:B------:R-:W-:-:S13]  /*6610*/  ISETP.GT.AND P5, PT, R3, 0x88, P5 ;  /* 0x000000880300780c */ /* 0x000fda0002fa4270 */
        /* <DEDUP_REMOVED lines=42> */
[----:B------:R-:W-:Y:S01]  /*68c0*/  @P5 STG.E.U16 desc[UR38][R8.64+0x42], R41 ;  /* 0x0000422908005986 */ /* 0x000fe2000c101526 */
[----:B------:R-:W-:-:S04]  /*68d0*/  ISETP.GT.AND P5, PT, R4, 0x20, PT ;  /* 0x000000200400780c */ /* 0x000fc80003fa4270 */
[----:B------:R-:W-:-:S13]  /*68e0*/  ISETP.GT.AND P5, PT, R3, 0x88, P5 ;  /* 0x000000880300780c */ /* 0x000fda0002fa4270 */
[----:B------:R-:W-:Y:S01]  /*68f0*/  @P5 STG.E.U16 desc[UR38][R6.64+0x40], R42 ;  /* 0x0000402a06005986 */ /* 0x000fe2000c101526 */
[----:B------:R-:W-:Y:S02]  /*6900*/  ISETP.GT.AND P5, PT, R3, 0x88, P6 ;  /* 0x000000880300780c */ /* 0x000fe400037a4270 */
[----:B------:R-:W-:-:S11]  /*6910*/  ISETP.GT.AND P6, PT, R4, 0x28, PT ;  /* 0x000000280400780c */ /* 0x000fd60003fc4270 */
[----:B------:R-:W-:Y:S01]  /*6920*/  @P5 STG.E.U16 desc[UR38][R6.64+0x42], R43 ;  /* 0x0000422b06005986 */ /* 0x000fe2000c101526 */
[----:B------:R-:W-:-:S13]  /*6930*/  ISETP.GT.AND P5, PT, R3, 0x80, P6 ;  /* 0x000000800300780c */ /* 0x000fda00037a4270 */
[----:B------:R-:W-:Y:S02]  /*6940*/  @P5 IMAD.MOV.U32 R4, RZ, RZ, R12 ;  /* 0x000000ffff045224 */ /* 0x000fe400078e000c */
[----:B------:R-:W-:-:S05]  /*6950*/  @P5 IMAD.MOV.U32 R5, RZ, RZ, R13 ;  /* 0x000000ffff055224 */ /* 0x000fca00078e000d */
[----:B------:R0:W-:Y:S01]  /*6960*/  @P5 STG.E.U16 desc[UR38][R4.64+0x50], R44 ;  /* 0x0000502c04005986 */ /* 0x0001e2000c101526 */
[C---:B------:R-:W-:Y:S02]  /*6970*/  ISETP.GT.AND P5, PT, R3.reuse, 0x80, P4 ;  /* 0x000000800300780c */ /* 0x040fe400027a4270 */
[----:B------:R-:W-:-:S11]  /*6980*/  ISETP.GT.AND P4, PT, R3, 0x88, P4 ;  /* 0x000000880300780c */ /* 0x000fd60002784270 */
[----:B0-----:R-:W-:Y:S02]  /*6990*/  @P5 IMAD.MOV.U32 R4, RZ, RZ, R12 ;  /* 0x000000ffff045224 */ /* 0x001fe400078e000c */
[----:B------:R-:W-:-:S05]  /*69a0*/  @P5 IMAD.MOV.U32 R5, RZ, RZ, R13 ;  /* 0x000000ffff055224 */ /* 0x000fca00078e000d */
[----:B------:R0:W-:Y:S01]  /*69b0*/  @P5 STG.E.U16 desc[UR38][R4.64+0x52], R45 ;  /* 0x0000522d04005986 */ /* 0x0001e2000c101526 */
[----:B------:R-:W-:-:S13]  /*69c0*/  ISETP.GT.AND P5, PT, R3, 0x88, P6 ;  /* 0x000000880300780c */ /* 0x000fda00037a4270 */
[----:B0-----:R-:W-:Y:S02]  /*69d0*/  @P5 IMAD.MOV.U32 R4, RZ, RZ, R6 ;  /* 0x000000ffff045224 */ /* 0x001fe400078e0006 */
[----:B------:R-:W-:-:S05]  /*69e0*/  @P5 IMAD.MOV.U32 R5, RZ, RZ, R7 ;  /* 0x000000ffff055224 */ /* 0x000fca00078e0007 */
[----:B------:R0:W-:Y:S02]  /*69f0*/  @P5 STG.E.U16 desc[UR38][R4.64+0x50], R46 ;  /* 0x0000502e04005986 */ /* 0x0001e4000c101526 */
[----:B0-----:R-:W-:Y:S02]  /*6a00*/  @P4 IMAD.MOV.U32 R4, RZ, RZ, R6 ;  /* 0x000000ffff044224 */ /* 0x001fe400078e0006 */
[----:B------:R-:W-:-:S05]  /*6a10*/  @P4 IMAD.MOV.U32 R5, RZ, RZ, R7 ;  /* 0x000000ffff054224 */ /* 0x000fca00078e0007 */
[----:B------:R0:W-:Y:S01]  /*6a20*/  @P4 STG.E.U16 desc[UR38][R4.64+0x52], R47 ;  /* 0x0000522f04004986 */ /* 0x0001e2000c101526 */
[C---:B------:R-:W-:Y:S02]  /*6a30*/  ISETP.GT.AND P4, PT, R3.reuse, 0x80, P0 ;  /* 0x000000800300780c */ /* 0x040fe40000784270 */
[----:B------:R-:W-:-:S11]  /*6a40*/  ISETP.GT.AND P0, PT, R3, 0x88, P0 ;  /* 0x000000880300780c */ /* 0x000fd60000704270 */
        /* <DEDUP_REMOVED lines=9> */
[----:B------:R-:W-:Y:S01]  /*6ae0*/  ISETP.GT.AND P2, PT, R3, 0x88, P2 ;  /* 0x000000880300780c */ /* 0x000fe20001744270 */
[----:B0-----:R-:W-:Y:S02]  /*6af0*/  @P0 IMAD.MOV.U32 R4, RZ, RZ, R6 ;  /* 0x000000ffff040224 */ /* 0x001fe400078e0006 */
[----:B------:R-:W-:-:S05]  /*6b00*/  @P0 IMAD.MOV.U32 R5, RZ, RZ, R7 ;  /* 0x000000ffff050224 */ /* 0x000fca00078e0007 */
[----:B------:R0:W-:Y:S01]  /*6b10*/  @P0 STG.E.U16 desc[UR38][R4.64+0x60], R50 ;  /* 0x0000603204000986 */ /* 0x0001e2000c101526 */
[C---:B------:R-:W-:Y:S02]  /*6b20*/  ISETP.GT.AND P0, PT, R3.reuse, 0x80, P1 ;  /* 0x000000800300780c */ /* 0x040fe40000f04270 */
[----:B------:R-:W-:Y:S01]  /*6b30*/  ISETP.GT.AND P1, PT, R3, 0x88, P1 ;  /* 0x000000880300780c */ /* 0x000fe20000f24270 */
[----:B0-----:R-:W-:Y:S02]  /*6b40*/  @P3 IMAD.MOV.U32 R4, RZ, RZ, R6 ;  /* 0x000000ffff043224 */ /* 0x001fe400078e0006 */
[----:B------:R-:W-:-:S05]  /*6b50*/  @P3 IMAD.MOV.U32 R5, RZ, RZ, R7 ;  /* 0x000000ffff053224 */ /* 0x000fca00078e0007 */
[----:B------:R0:W-:Y:S02]  /*6b60*/  @P3 STG.E.U16 desc[UR38][R4.64+0x62], R51 ;  /* 0x0000623304003986 */ /* 0x0001e4000c101526 */
[----:B0-----:R-:W-:Y:S02]  /*6b70*/  @P4 IMAD.MOV.U32 R4, RZ, RZ, R12 ;  /* 0x000000ffff044224 */ /* 0x001fe400078e000c */
[----:B------:R-:W-:-:S05]  /*6b80*/  @P4 IMAD.MOV.U32 R5, RZ, RZ, R13 ;  /* 0x000000ffff054224 */ /* 0x000fca00078e000d */
[----:B------:R0:W-:Y:S04]  /*6b90*/  @P4 STG.E.U16 desc[UR38][R4.64+0x70], R52 ;  /* 0x0000703404004986 */ /* 0x0001e8000c101526 */
[----:B------:R1:W-:Y:S01]  /*6ba0*/  @P0 STG.E.U16 desc[UR38][R12.64+0x72], R53 ;  /* 0x000072350c000986 */ /* 0x0003e2000c101526 */
[----:B0-----:R-:W-:Y:S02]  /*6bb0*/  @P2 IMAD.MOV.U32 R4, RZ, RZ, R6 ;  /* 0x000000ffff042224 */ /* 0x001fe400078e0006 */
[----:B------:R-:W-:-:S05]  /*6bc0*/  @P2 IMAD.MOV.U32 R5, RZ, RZ, R7 ;  /* 0x000000ffff052224 */ /* 0x000fca00078e0007 */
[----:B------:R1:W-:Y:S04]  /*6bd0*/  @P2 STG.E.U16 desc[UR38][R4.64+0x70], R54 ;  /* 0x0000703604002986 */ /* 0x0003e8000c101526 */
[----:B------:R1:W-:Y:S02]  /*6be0*/  @P1 STG.E.U16 desc[UR38][R6.64+0x72], R55 ;  /* 0x0000723706001986 */ /* 0x0003e4000c101526 */
.L_x_157:
[----:B------:R-:W-:Y:S05]  /*6bf0*/  BSYNC B0 ;  /* 0x0000000000007941 */ /* 0x000fea0003800000 */
.L_x_33:
[----:B------:R-:W-:Y:S01]  /*6c00*/  IADD3 R16, P0, R16, UR36, RZ ;  /* 0x0000002410107c10 */ /* 0x000fe2000ff1e0ff */
[----:B------:R-:W-:Y:S01]  /*6c10*/  ULDC.64 UR4, c[0x0][0x650] ;  /* 0x0001940000047ab9 */ /* 0x000fe20000000a00 */
[----:B------:R-:W-:Y:S01]  /*6c20*/  PRMT R3, RZ, 0x7610, R3 ;  /* 0x00007610ff037816 */ /* 0x000fe20000000003 */
[----:B------:R-:W-:Y:S01]  /*6c30*/  IMAD.MOV.U32 R101, RZ, RZ, -0x1 ;  /* 0xffffffffff657424 */ /* 0x000fe200078e00ff */
[----:B------:R-:W-:Y:S01]  /*6c40*/  IADD3.X R17, R17, UR42, RZ, P0, !PT ;  /* 0x0000002a11117c10 */ /* 0x000fe200087fe4ff */
[----:B------:R-:W-:Y:S01]  /*6c50*/  IMAD.MOV.U32 R23, RZ, RZ, -0x1 ;  /* 0xffffffffff177424 */ /* 0x000fe200078e00ff */
[----:B------:R-:W-:-:S04]  /*6c60*/  ISETP.GE.U32.AND P0, PT, R16, UR4, PT ;  /* 0x0000000410007c0c */ /* 0x000fc8000bf06070 */
[----:B------:R-:W-:-:S13]  /*6c70*/  ISETP.GE.U32.AND.EX P0, PT, R17, UR5, PT, P0 ;  /* 0x0000000511007c0c */ /* 0x000fda000bf06100 */
[----:B------:R-:W-:Y:S05]  /*6c80*/  @P0 BRA `(.L_x_158) ;  /* 0x0000000400500947 */ /* 0x000fea0003800000 */
[----:B--2---:R-:W2:Y:S01]  /*6c90*/  LDC.64 R10, c[0x0][0x628] ;  /* 0x00018a00ff0a7b82 */ /* 0x004ea20000000a00 */
[----:B01-3--:R-:W0:Y:S01]  /*6ca0*/  S2R R12, SR_CTAID.X ;  /* 0x00000000000c7919 */ /* 0x00be220000002500 */
[----:B------:R-:W-:Y:S02]  /*6cb0*/  IMAD.MOV.U32 R8, RZ, RZ, R16 ;  /* 0x000000ffff087224 */ /* 0x000fe400078e0010 */
[----:B------:R-:W-:Y:S01]  /*6cc0*/  IMAD.MOV.U32 R9, RZ, RZ, R17 ;  /* 0x000000ffff097224 */ /* 0x000fe200078e0011 */
[----:B------:R-:W1:Y:S03]  /*6cd0*/  S2R R20, SR_CTAID.Y ;  /* 0x0000000000147919 */ /* 0x000e660000002600 */
[----:B------:R-:W3:Y:S08]  /*6ce0*/  LDC R0, c[0x0][0x630] ;  /* 0x00018c00ff007b82 */ /* 0x000ef00000000800 */
[----:B------:R-:W0:Y:S01]  /*6cf0*/  LDC.64 R14, c[0x0][0x620] ;  /* 0x00018800ff0e7b82 */ /* 0x000e220000000a00 */
[----:B--2---:R-:W-:-:S04]  /*6d00*/  ISETP.NE.U32.AND P0, PT, R10, RZ, PT ;  /* 0x000000ff0a00720c */ /* 0x004fc80003f05070 */
[----:B------:R-:W-:-:S13]  /*6d10*/  ISETP.NE.AND.EX P0, PT, R11, RZ, PT, P0 ;  /* 0x000000ff0b00720c */ /* 0x000fda0003f05300 */
[----:B01-3--:R-:W-:Y:S05]  /*6d20*/  @!P0 BRA `(.L_x_159) ;  /* 0x0000000000288947 */ /* 0x00bfea0003800000 */
        /* <DEDUP_REMOVED lines=10> */
.L_x_159:
[-CC-:B------:R-:W-:Y:S01]  /*6dd0*/  SHF.R.U64 R23, R8, R0.reuse, R9.reuse ;  /* 0x0000000008177219 */ /* 0x180fe20000001209 */
[----:B------:R-:W0:Y:S01]  /*6de0*/  LDC.64 R26, c[0x0][0x640] ;  /* 0x00019000ff1a7b82 */ /* 0x000e220000000a00 */
[----:B------:R-:W-:Y:S01]  /*6df0*/  SHF.R.U32.HI R0, RZ, R0, R9 ;  /* 0x00000000ff007219 */ /* 0x000fe20000011609 */
[----:B------:R-:W-:Y:S01]  /*6e00*/  ULDC UR4, c[0x0][0x150] ;  /* 0x0000540000047ab9 */ /* 0x000fe20000000800 */
[----:B------:R-:W-:Y:S02]  /*6e10*/  IADD3 R3, P0, RZ, -R23, RZ ;  /* 0x80000017ff037210 */ /* 0x000fe40007f1e0ff */
[----:B------:R-:W-:-:S03]  /*6e20*/  I2FP.F32.U32 R7, R12 ;  /* 0x0000000c00077245 */ /* 0x000fc60000201000 */
[----:B------:R-:W1:Y:S01]  /*6e30*/  LDC R6, c[0x0][0x618] ;  /* 0x00018600ff067b82 */ /* 0x000e620000000800 */
[----:B------:R-:W-:Y:S02]  /*6e40*/  IMAD.X R5, RZ, RZ, ~R0, P0 ;  /* 0x000000ffff057224 */ /* 0x000fe400000e0e00 */
[----:B------:R-:W-:Y:S01]  /*6e50*/  FMUL R7, R7, UR4 ;  /* 0x0000000407077c20 */ /* 0x000fe20008400000 */
[----:B------:R-:W-:Y:S01]  /*6e60*/  ULDC UR4, c[0x0][0x154] ;  /* 0x0000550000047ab9 */ /* 0x000fe20000000800 */
[-C--:B------:R-:W-:Y:S02]  /*6e70*/  IMAD R0, R5, R14.reuse, RZ ;  /* 0x0000000e05007224 */ /* 0x080fe400078e02ff */
[C---:B------:R-:W-:Y:S01]  /*6e80*/  IMAD.WIDE.U32 R4, R3.reuse, R14, R16 ;  /* 0x0000000e03047225 */ /* 0x040fe200078e0010 */
[----:B------:R-:W2:Y:S01]  /*6e90*/  LDC R8, c[0x0][0x608] ;  /* 0x00018200ff087b82 */ /* 0x000ea20000000800 */
[----:B------:R-:W3:Y:S02]  /*6ea0*/  F2I.U32.TRUNC.NTZ R7, R7 ;  /* 0x0000000700077305 */ /* 0x000ee4000020f000 */
[----:B------:R-:W-:Y:S01]  /*6eb0*/  IMAD R3, R3, R15, R0 ;  /* 0x0000000f03037224 */ /* 0x000fe200078e0200 */
[----:B------:R-:W-:-:S03]  /*6ec0*/  I2FP.F32.U32 R0, R20 ;  /* 0x0000001400007245 */ /* 0x000fc60000201000 */
[----:B------:R-:W-:Y:S01]  /*6ed0*/  IMAD.IADD R3, R5, 0x1, R3 ;  /* 0x0000000105037824 */ /* 0x000fe200078e0203 */
[----:B------:R-:W4:Y:S01]  /*6ee0*/  LDC R24, c[0x0][0x658] ;  /* 0x00019600ff187b82 */ /* 0x000f220000000800 */
[----:B0-----:R-:W-:-:S04]  /*6ef0*/  ISETP.NE.U32.AND P0, PT, R26, RZ, PT ;  /* 0x000000ff1a00720c */ /* 0x001fc80003f05070 */
[----:B------:R-:W-:-:S03]  /*6f00*/  ISETP.NE.AND.EX P0, PT, R27, RZ, PT, P0 ;  /* 0x000000ff1b00720c */ /* 0x000fc60003f05300 */
[----:B------:R-:W0:Y:S01]  /*6f10*/  LDC R9, c[0x0][0x144] ;  /* 0x00005100ff097b82 */ /* 0x000e220000000800 */
[-C--:B-1----:R-:W-:Y:S01]  /*6f20*/  SHF.R.U64 R10, R4, R6.reuse, R3 ;  /* 0x00000006040a7219 */ /* 0x082fe20000001203 */
[----:B---3--:R-:W-:Y:S01]  /*6f30*/  IMAD.MOV R7, RZ, RZ, -R7 ;  /* 0x000000ffff077224 */ /* 0x008fe200078e0a07 */
[----:B------:R-:W-:Y:S01]  /*6f40*/  SHF.R.U32.HI R3, RZ, R6, R3 ;  /* 0x00000006ff037219 */ /* 0x000fe20000011603 */
[----:B------:R-:W-:-:S04]  /*6f50*/  FMUL R6, R0, UR4 ;  /* 0x0000000400067c20 */ /* 0x000fc80008400000 */
[----:B------:R-:W1:Y:S01]  /*6f60*/  LDC R15, c[0x0][0x148] ;  /* 0x00005200ff0f7b82 */ /* 0x000e620000000800 */
[----:B------:R3:W0:Y:S01]  /*6f70*/  F2I.U32.TRUNC.NTZ R14, R6 ;  /* 0x00000006000e7305 */ /* 0x000622000020f000 */
[-CC-:B--2---:R-:W-:Y:S02]  /*6f80*/  SHF.R.U64 R0, R10, R8.reuse, R3.reuse ;  /* 0x000000080a007219 */ /* 0x184fe40000001203 */
[----:B------:R-:W-:-:S04]  /*6f90*/  SHF.R.U32.HI R3, RZ, R8, R3 ;  /* 0x00000008ff037219 */ /* 0x000fc80000011603 */
[----:B------:R-:W2:Y:S01]  /*6fa0*/  LDC R21, c[0x0][0x600] ;  /* 0x00018000ff157b82 */ /* 0x000ea20000000800 */
[-CC-:B----4-:R-:W-:Y:S02]  /*6fb0*/  SHF.R.U64 R13, R0, R24.reuse, R3.reuse ;  /* 0x00000018000d7219 */ /* 0x190fe40000001203 */
[----:B------:R-:W-:-:S03]  /*6fc0*/  SHF.R.U32.HI R5, RZ, R24, R3 ;  /* 0x00000018ff057219 */ /* 0x000fc60000011603 */
[----:B------:R-:W-:Y:S02]  /*6fd0*/  IMAD.MOV.U32 R4, RZ, RZ, R13 ;  /* 0x000000ffff047224 */ /* 0x000fe400078e000d */
[----:B------:R-:W4:Y:S01]  /*6fe0*/  LDC R28, c[0x0][0x648] ;  /* 0x00019200ff1c7b82 */ /* 0x000f220000000800 */
[----:B0-----:R-:W-:-:S07]  /*6ff0*/  IMAD R25, R9, R7, R12 ;  /* 0x0000000709197224 */ /* 0x001fce00078e020c */
[----:B------:R-:W0:Y:S08]  /*7000*/  LDC R29, c[0x0][0x638] ;  /* 0x00018e00ff1d7b82 */ /* 0x000e300000000800 */
[----:B------:R-:W0:Y:S01]  /*7010*/  LDC R30, c[0x0][0x610] ;  /* 0x00018400ff1e7b82 */ /* 0x000e220000000800 */
[----:B-123--:R-:W-:Y:S05]  /*7020*/  @!P0 BRA `(.L_x_160) ;  /* 0x0000000000288947 */ /* 0x00efea0003800000 */
[----:B------:R-:W1:Y:S02]  /*7030*/  LDC R4, c[0x0][0x64c] ;  /* 0x00019300ff047b82 */ /* 0x000e640000000800 */
[----:B-1----:R-:W-:-:S05]  /*7040*/  IADD3 R3, P0, R13, R4, RZ ;  /* 0x000000040d037210 */ /* 0x002fca0007f1e0ff */
        /* <DEDUP_REMOVED lines=8> */
.L_x_160:
[----:B------:R-:W-:Y:S01]  /*70d0*/  ISETP.NE.AND P0, PT, R2, 0x1, PT ;  /* 0x000000010200780c */ /* 0x000fe20003f05270 */
[----:B------:R-:W-:Y:S01]  /*70e0*/  IMAD.MOV R14, RZ, RZ, -R14 ;  /* 0x000000ffff0e7224 */ /* 0x000fe200078e0a0e */
[----:B----4-:R-:W-:Y:S01]  /*70f0*/  SHF.R.U64 R3, R4, R28, R5 ;  /* 0x0000001c04037219 */ /* 0x010fe20000001205 */
[----:B------:R-:W-:Y:S01]  /*7100*/  VIADD R5, R21, 0xffffffff ;  /* 0xffffffff15057836 */ /* 0x000fe20000000000 */
[----:B------:R-:W-:-:S03]  /*7110*/  LOP3.LUT R0, R0, R99, RZ, 0xc0, !PT ;  /* 0x0000006300007212 */ /* 0x000fc600078ec0ff */
[----:B------:R-:W-:Y:S01]  /*7120*/  IMAD.MOV R4, RZ, RZ, -R3 ;  /* 0x000000ffff047224 */ /* 0x000fe200078e0a03 */
[----:B------:R-:W-:Y:S01]  /*7130*/  LOP3.LUT R10, R10, R5, RZ, 0xc0, !PT ;  /* 0x000000050a0a7212 */ /* 0x000fe200078ec0ff */
[----:B------:R-:W-:Y:S02]  /*7140*/  IMAD R0, R95, R3, R0 ;  /* 0x000000035f007224 */ /* 0x000fe400078e0200 */
[----:B0-----:R-:W-:Y:S02]  /*7150*/  IMAD R3, R4, R29, R13 ;  /* 0x0000001d04037224 */ /* 0x001fe400078e020d */
[----:B------:R-:W-:Y:S02]  /*7160*/  @P0 IMAD R25, R15, R14, R20 ;  /* 0x0000000e0f190224 */ /* 0x000fe400078e0214 */
[----:B------:R-:W-:Y:S02]  /*7170*/  IMAD R5, R3, R21, R10 ;  /* 0x0000001503057224 */ /* 0x000fe400078e020a */
[----:B------:R-:W-:-:S02]  /*7180*/  IMAD R0, R0, R30, R25 ;  /* 0x0000001e00007224 */ /* 0x000fc400078e0219 */
[----:B------:R-:W-:-:S03]  /*7190*/  IMAD.MOV.U32 R4, RZ, RZ, 0x1 ;  /* 0x00000001ff047424 */ /* 0x000fc600078e00ff */
[----:B------:R-:W-:Y:S02]  /*71a0*/  SEL R101, R5, R0, !P0 ;  /* 0x0000000005657207 */ /* 0x000fe40004000000 */
[----:B------:R-:W-:Y:S02]  /*71b0*/  PRMT R3, R4, 0x7610, R3 ;  /* 0x0000761004037816 */ /* 0x000fe40000000003 */
[----:B------:R-:W-:-:S07]  /*71c0*/  SEL R0, R0, R5, !P0 ;  /* 0x0000000500007207 */ /* 0x000fce0004000000 */
.L_x_158:
[----:B------:R-:W-:Y:S01]  /*71d0*/  LOP3.LUT P0, RZ, R3, 0xff, RZ, 0xc0, !PT ;  /* 0x000000ff03ff7812 */ /* 0x000fe2000780c0ff */
[----:B------:R-:W-:-:S12]  /*71e0*/  IMAD.MOV.U32 R109, RZ, RZ, R0 ;  /* 0x000000ffff6d7224 */ /* 0x000fd800078e0000 */
[----:B------:R-:W-:Y:S05]  /*71f0*/  @P0 BRA `(.L_x_161) ;  /* 0xffffffa000d00947 */ /* 0x000fea000383ffff */
[----:B------:R-:W-:Y:S05]  /*7200*/  EXIT ;  /* 0x000000000000794d */ /* 0x000fea0003800000 */
.L_x_8:
        /* <DEDUP_REMOVED lines=26> */
.L_x_163:
[----:B------:R-:W0:Y:S01]  /*73b0*/  LDC.64 R28, c[0x0][0x640] ;  /* 0x00019000ff1c7b82 */ /* 0x000e220000000a00 */
[-CC-:B------:R-:W-:Y:S01]  /*73c0*/  SHF.R.U64 R22, R14, R6.reuse, R15.reuse ;  /* 0x000000060e167219 */ /* 0x180fe2000000120f */
[----:B------:R-:W-:Y:S01]  /*73d0*/  IMAD.MOV.U32 R30, RZ, RZ, 0x1 ;  /* 0x00000001ff1e7424 */ /* 0x000fe200078e00ff */
[----:B------:R-:W-:Y:S02]  /*73e0*/  SHF.R.U32.HI R6, RZ, R6, R15 ;  /* 0x00000006ff067219 */ /* 0x000fe4000001160f */
[----:B------:R-:W-:-:S03]  /*73f0*/  IADD3 R13, P0, RZ, -R22, RZ ;  /* 0x80000016ff0d7210 */ /* 0x000fc60007f1e0ff */
[----:B------:R-:W1:Y:S02]  /*7400*/  LDC R12, c[0x0][0x618] ;  /* 0x00018600ff0c7b82 */ /* 0x000e640000000800 */
[----:B------:R-:W-:-:S04]  /*7410*/  IMAD.X R11, RZ, RZ, ~R6, P0 ;  /* 0x000000ffff0b7224 */ /* 0x000fc800000e0e06 */
[-C--:B------:R-:W-:Y:S02]  /*7420*/  IMAD R6, R11, R24.reuse, RZ ;  /* 0x000000180b067224 */ /* 0x080fe400078e02ff */
[----:B------:R-:W2:Y:S01]  /*7430*/  LDC R14, c[0x0][0x608] ;  /* 0x00018200ff0e7b82 */ /* 0x000ea20000000800 */
[----:B------:R-:W-:-:S04]  /*7440*/  IMAD.WIDE.U32 R10, R13, R24, R16 ;  /* 0x000000180d0a7225 */ /* 0x000fc800078e0010 */
[----:B------:R-:W-:-:S03]  /*7450*/  IMAD R13, R13, R25, R6 ;  /* 0x000000190d0d7224 */ /* 0x000fc600078e0206 */
[----:B------:R-:W3:Y:S01]  /*7460*/  LDC R27, c[0x0][0x658] ;  /* 0x00019600ff1b7b82 */ /* 0x000ee20000000800 */
[----:B------:R-:W-:Y:S01]  /*7470*/  IMAD.IADD R11, R11, 0x1, R13 ;  /* 0x000000010b0b7824 */ /* 0x000fe200078e020d */
[----:B0-----:R-:W-:-:S04]  /*7480*/  ISETP.NE.U32.AND P0, PT, R28, RZ, PT ;  /* 0x000000ff1c00720c */ /* 0x001fc80003f05070 */
[----:B------:R-:W-:Y:S02]  /*7490*/  ISETP.NE.AND.EX P0, PT, R29, RZ, PT, P0 ;  /* 0x000000ff1d00720c */ /* 0x000fe40003f05300 */
[----:B------:R-:W0:Y:S01]  /*74a0*/  LDC R24, c[0x0][0x600] ;  /* 0x00018000ff187b82 */ /* 0x000e220000000800 */
[-CC-:B-1----:R-:W-:Y:S01]  /*74b0*/  SHF.R.U64 R8, R10, R12.reuse, R11.reuse ;  /* 0x0000000c0a087219 */ /* 0x182fe2000000120b */
[----:B------:R-:W-:Y:S01]  /*74c0*/  IMAD.MOV.U32 R10, RZ, RZ, -0x1 ;  /* 0xffffffffff0a7424 */ /* 0x000fe200078e00ff */
[----:B------:R-:W-:-:S05]  /*74d0*/  SHF.R.U32.HI R11, RZ, R12, R11 ;  /* 0x0000000cff0b7219 */ /* 0x000fca000001160b */
[----:B------:R-:W1:Y:S01]  /*74e0*/  LDC R25, c[0x0][0x648] ;  /* 0x00019200ff197b82 */ /* 0x000e620000000800 */
[-CC-:B--2---:R-:W-:Y:S02]  /*74f0*/  SHF.R.U64 R21, R8, R14.reuse, R11.reuse ;  /* 0x0000000e08157219 */ /* 0x184fe4000000120b */
[----:B------:R-:W-:-:S05]  /*7500*/  SHF.R.U32.HI R6, RZ, R14, R11 ;  /* 0x0000000eff067219 */ /* 0x000fca000001160b */
[----:B------:R-:W2:Y:S01]  /*7510*/  LDC R26, c[0x0][0x638] ;  /* 0x00018e00ff1a7b82 */ /* 0x000ea20000000800 */
[-C--:B---3--:R-:W-:Y:S02]  /*7520*/  SHF.L.U32 R10, R10, R27.reuse, RZ ;  /* 0x0000001b0a0a7219 */ /* 0x088fe400000006ff */
[-CC-:B------:R-:W-:Y:S02]  /*7530*/  SHF.R.U64 R23, R21, R27.reuse, R6.reuse ;  /* 0x0000001b15177219 */ /* 0x180fe40000001206 */
[----:B------:R-:W-:Y:S02]  /*7540*/  LOP3.LUT R32, RZ, R10, RZ, 0x33, !PT ;  /* 0x0000000aff207212 */ /* 0x000fe400078e33ff */
[----:B------:R-:W-:Y:S01]  /*7550*/  SHF.R.U32.HI R11, RZ, R27, R6 ;  /* 0x0000001bff0b7219 */ /* 0x000fe20000011606 */
[----:B------:R-:W3:Y:S01]  /*7560*/  LDC R31, c[0x0][0x610] ;  /* 0x00018400ff1f7b82 */ /* 0x000ee20000000800 */
[----:B------:R-:W-:Y:S01]  /*7570*/  IMAD.MOV.U32 R10, RZ, RZ, R23 ;  /* 0x000000ffff0a7224 */ /* 0x000fe200078e0017 */
[----:B------:R-:W-:Y:S06]  /*7580*/  @!P0 BRA `(.L_x_164) ;  /* 0x0000000000288947 */ /* 0x000fec0003800000 */
        /* <DEDUP_REMOVED lines=10> */
.L_x_164:
[----:B------:R-:W-:Y:S02]  /*7630*/  ISETP.NE.AND P0, PT, R2, 0x1, PT ;  /* 0x000000010200780c */ /* 0x000fe40003f05270 */
[----:B-1----:R-:W-:Y:S01]  /*7640*/  SHF.R.U64 R6, R10, R25, R11 ;  /* 0x000000190a067219 */ /* 0x002fe2000000120b */
[----:B0-----:R-:W-:Y:S01]  /*7650*/  VIADD R11, R24, 0xffffffff ;  /* 0xffffffff180b7836 */ /* 0x001fe20000000000 */
[----:B------:R-:W-:Y:S02]  /*7660*/  SHF.L.U32 R30, R30, R27, RZ ;  /* 0x0000001b1e1e7219 */ /* 0x000fe400000006ff */
[----:B------:R-:W-:Y:S01]  /*7670*/  LOP3.LUT R5, R21, R32, RZ, 0xc0, !PT ;  /* 0x0000002015057212 */ /* 0x000fe200078ec0ff */
[----:B------:R-:W-:-:S04]  /*7680*/  IMAD.MOV R10, RZ, RZ, -R6 ;  /* 0x000000ffff0a7224 */ /* 0x000fc800078e0a06 */
[----:B------:R-:W-:Y:S01]  /*7690*/  IMAD R6, R30, R6, R5 ;  /* 0x000000061e067224 */ /* 0x000fe200078e0205 */
[----:B------:R-:W-:Y:S01]  /*76a0*/  LOP3.LUT R5, R8, R11, RZ, 0xc0, !PT ;  /* 0x0000000b08057212 */ /* 0x000fe200078ec0ff */
[----:B------:R-:W-:Y:S02]  /*76b0*/  @P0 IMAD R7, R9, R20, R4 ;  /* 0x0000001409070224 */ /* 0x000fe400078e0204 */
[----:B--2---:R-:W-:Y:S02]  /*76c0*/  IMAD R4, R10, R26, R23 ;  /* 0x0000001a0a047224 */ /* 0x004fe400078e0217 */
[----:B---3--:R-:W-:Y:S02]  /*76d0*/  IMAD R7, R6, R31, R7 ;  /* 0x0000001f06077224 */ /* 0x008fe400078e0207 */
[----:B------:R-:W-:Y:S02]  /*76e0*/  IMAD R4, R4, R24, R5 ;  /* 0x0000001804047224 */ /* 0x000fe400078e0205 */
[----:B------:R-:W-:-:S02]  /*76f0*/  IMAD.MOV.U32 R8, RZ, RZ, 0x1 ;  /* 0x00000001ff087424 */ /* 0x000fc400078e00ff */
[----:B------:R-:W-:Y:S01]  /*7700*/  IMAD.MOV.U32 R6, RZ, RZ, R22 ;  /* 0x000000ffff067224 */ /* 0x000fe200078e0016 */
[----:B------:R-:W-:Y:S02]  /*7710*/  SEL R19, R4, R7, !P0 ;  /* 0x0000000704137207 */ /* 0x000fe40004000000 */
[----:B------:R-:W-:-:S07]  /*7720*/  SEL R21, R7, R4, !P0 ;  /* 0x0000000407157207 */ /* 0x000fce0004000000 */
.L_x_162:
[----:B------:R-:W-:-:S08]  /*7730*/  NOP ;  /* 0x0000000000007918 */ /* 0x000fd00000000000 */
[----:B------:R-:W0:-:S00]  /*7740*/  USETMAXREG.DEALLOC.CTAPOOL 0x28 ;  /* 0x00000028000079c8 */ /* 0x000e0000080e0500 */
[----:B0-----:R-:W-:-:S13]  /*7750*/  ISETP.NE.AND P0, PT, R3, RZ, PT ;  /* 0x000000ff0300720c */ /* 0x001fda0003f05270 */
[----:B------:R-:W-:Y:S05]  /*7760*/  @P0 EXIT ;  /* 0x000000000000094d */ /* 0x000fea0003800000 */
[----:B------:R-:W-:Y:S01]  /*7770*/  LOP3.LUT P0, RZ, R8, 0xff, RZ, 0xc0, !PT ;  /* 0x000000ff08ff7812 */ /* 0x000fe2000780c0ff */
[----:B------:R-:W-:Y:S02]  /*7780*/  IMAD.MOV.U32 R3, RZ, RZ, 0x1 ;  /* 0x00000001ff037424 */ /* 0x000fe400078e00ff */
[----:B------:R-:W-:-:S10]  /*7790*/  IMAD.MOV.U32 R8, RZ, RZ, RZ ;  /* 0x000000ffff087224 */ /* 0x000fd400078e00ff */
[----:B------:R-:W-:Y:S05]  /*77a0*/  @!P0 BRA `(.L_x_165) ;  /* 0x0000000c00248947 */ /* 0x000fea0003800000 */
[----:B------:R-:W0:Y:S01]  /*77b0*/  LDC R3, c[0x0][0x28c] ;  /* 0x0000a300ff037b82 */ /* 0x000e220000000800 */
[----:B------:R-:W-:Y:S01]  /*77c0*/  ULDC UR5, c[0x0][0x658] ;  /* 0x0001960000057ab9 */ /* 0x000fe20000000800 */
[----:B------:R-:W-:Y:S01]  /*77d0*/  UMOV UR6, 0xffffffff ;  /* 0xffffffff00067882 */ /* 0x000fe20000000000 */
[----:B------:R-:W-:Y:S01]  /*77e0*/  BSSY B0, `(.L_x_165) ;  /* 0x00000c5000007945 */ /* 0x000fe20003800000 */
[----:B------:R-:W-:Y:S01]  /*77f0*/  USHF.L.U32 UR6, UR6, UR5, URZ ;  /* 0x0000000506067299 */ /* 0x000fe2000800063f */
[----:B------:R-:W-:Y:S01]  /*7800*/  IMAD.MOV.U32 R10, RZ, RZ, 0x1 ;  /* 0x00000001ff0a7424 */ /* 0x000fe200078e00ff */
[----:B------:R-:W-:Y:S01]  /*7810*/  LOP3.LUT R9, R18, 0x2, RZ, 0xfc, !PT ;  /* 0x0000000212097812 */ /* 0x000fe200078efcff */
[----:B------:R-:W-:Y:S01]  /*7820*/  IMAD.MOV.U32 R8, RZ, RZ, RZ ;  /* 0x000000ffff087224 */ /* 0x000fe200078e00ff */
[----:B------:R-:W1:Y:S01]  /*7830*/  S2UR UR8, SR_CgaCtaId ;  /* 0x00000000000879c3 */ /* 0x000e620000008800 */
[----:B------:R-:W-:Y:S01]  /*7840*/  ULDC UR4, c[0x0][0x600] ;  /* 0x0001800000047ab9 */ /* 0x000fe20000000800 */
[----:B------:R-:W-:Y:S01]  /*7850*/  UMOV UR7, 0x1 ;  /* 0x0000000100077882 */ /* 0x000fe20000000000 */
[----:B------:R-:W-:-:S02]  /*7860*/  UIADD3 UR15, UR4, -0x1, URZ ;  /* 0xffffffff040f7890 */ /* 0x000fc4000fffe03f */
[----:B------:R-:W-:Y:S02]  /*7870*/  USHF.L.U32 UR17, UR7, UR5, URZ ;  /* 0x0000000507117299 */ /* 0x000fe4000800063f */
[----:B------:R-:W-:Y:S01]  /*7880*/  ULOP3.LUT UR16, URZ, UR6, URZ, 0x33, !UPT ;  /* 0x000000063f107292 */ /* 0x000fe2000f8e333f */
[----:B------:R-:W-:Y:S01]  /*7890*/  ULDC.64 UR20, c[0x0][0x198] ;  /* 0x0000660000147ab9 */ /* 0x000fe20000000a00 */
[----:B0-----:R-:W-:-:S05]  /*78a0*/  VIADD R3, R3, 0x1f ;  /* 0x0000001f03037836 */ /* 0x001fca0000000000 */
[----:B------:R-:W-:Y:S01]  /*78b0*/  SHF.R.S32.HI R4, RZ, 0x1f, R3 ;  /* 0x0000001fff047819 */ /* 0x000fe20000011403 */
[----:B-1----:R-:W-:-:S03]  /*78c0*/  IMAD.U32 R12, RZ, RZ, UR8 ;  /* 0x00000008ff0c7e24 */ /* 0x002fc6000f8e00ff */
[----:B------:R-:W-:Y:S01]  /*78d0*/  LEA.HI R4, R4, R3, RZ, 0x5 ;  /* 0x0000000304047211 */ /* 0x000fe200078f28ff */
[----:B------:R-:W-:-:S03]  /*78e0*/  IMAD.MOV.U32 R3, RZ, RZ, 0x1 ;  /* 0x00000001ff037424 */ /* 0x000fc600078e00ff */
[----:B------:R-:W-:-:S05]  /*78f0*/  SHF.R.S32.HI R11, RZ, 0x5, R4 ;  /* 0x00000005ff0b7819 */ /* 0x000fca0000011404 */
[----:B------:R-:W-:-:S07]  /*7900*/  VIADD R13, R11, 0x1 ;  /* 0x000000010b0d7836 */ /* 0x000fce0000000000 */
.L_x_176:
[----:B------:R-:W-:-:S03]  /*7910*/  UMOV UR4, 0xffffffff ;  /* 0xffffffff00047882 */ /* 0x000fc60000000000 */
[----:B------:R-:W-:Y:S05]  /*7920*/  BRA.DIV UR4, `(.L_x_166) ;  /* 0x0000001204a87947 */ /* 0x000fea000b800000 */
[----:B------:R-:W-:-:S13]  /*7930*/  ELECT P6, URZ, PT ;  /* 0x00000000003f782f */ /* 0x000fda00038c0000 */
.L_x_194:
[----:B------:R-:W0:Y:S01]  /*7940*/  LDC R4, c[0x0][0x28c] ;  /* 0x0000a300ff047b82 */ /* 0x000e220000000800 */
[----:B------:R-:W-:Y:S01]  /*7950*/  BSSY B1, `(.L_x_167) ;  /* 0x000003b000017945 */ /* 0x000fe20003800000 */
[----:B0-----:R-:W-:-:S13]  /*7960*/  ISETP.LT.OR P6, PT, R4, 0x1, !P6 ;  /* 0x000000010400780c */ /* 0x001fda00077c1670 */
[----:B------:R-:W-:Y:S05]  /*7970*/  @P6 BRA `(.L_x_168) ;  /* 0x0000000000e06947 */ /* 0x000fea0003800000 */
[----:B------:R-:W-:Y:S02]  /*7980*/  IMAD R21, R21, 0x8, R12 ;  /* 0x0000000815157824 */ /* 0x000fe400078e020c */
[----:B------:R-:W-:Y:S02]  /*7990*/  IMAD.SHL.U32 R19, R19, 0x40, RZ ;  /* 0x0000004013137824 */ /* 0x000fe400078e00ff */
[----:B------:R-:W-:Y:S02]  /*79a0*/  IMAD.MOV.U32 R22, RZ, RZ, RZ ;  /* 0x000000ffff167224 */ /* 0x000fe400078e00ff */
[----:B------:R-:W-:Y:S02]  /*79b0*/  IMAD.MOV.U32 R4, RZ, RZ, R13 ;  /* 0x000000ffff047224 */ /* 0x000fe400078e000d */
[----:B------:R-:W-:Y:S02]  /*79c0*/  IMAD.MOV.U32 R5, RZ, RZ, R3 ;  /* 0x000000ffff057224 */ /* 0x000fe400078e0003 */
[----:B------:R-:W-:-:S02]  /*79d0*/  IMAD.MOV.U32 R7, RZ, RZ, R8 ;  /* 0x000000ffff077224 */ /* 0x000fc400078e0008 */
[----:B------:R-:W-:-:S07]  /*79e0*/  IMAD.SHL.U32 R21, R21, 0x20, RZ ;  /* 0x0000002015157824 */ /* 0x000fce00078e00ff */
.L_x_171:
[----:B------:R-:W0:Y:S01]  /*79f0*/  S2UR UR4, SR_CgaCtaId ;  /* 0x00000000000479c3 */ /* 0x000e220000008800 */
[----:B------:R-:W-:Y:S02]  /*7a00*/  MOV R15, 0x400 ;  /* 0x00000400000f7802 */ /* 0x000fe40000000f00 */
[----:B------:R-:W-:Y:S02]  /*7a10*/  SHF.L.U32 R14, R5, 0x1f, RZ ;  /* 0x0000001f050e7819 */ /* 0x000fe400000006ff */
[----:B------:R-:W-:Y:S01]  /*7a20*/  ISETP.NE.AND P1, PT, R0, RZ, PT ;  /* 0x000000ff0000720c */ /* 0x000fe20003f25270 */
[----:B0-----:R-:W-:-:S05]  /*7a30*/  IMAD.U32 R12, RZ, RZ, UR4 ;  /* 0x00000004ff0c7e24 */ /* 0x001fca000f8e00ff */
[----:B------:R-:W-:-:S07]  /*7a40*/  LEA R20, R12, R15, 0x18 ;  /* 0x0000000f0c147211 */ /* 0x000fce00078ec0ff */
[----:B------:R-:W0:Y:S01]  /*7a50*/  @!P1 LDC R15, c[0x0][0x500] ;  /* 0x00014000ff0f9b82 */ /* 0x000e220000000800 */
[----:B------:R-:W-:-:S04]  /*7a60*/  IMAD R23, R7, 0x8, R20 ;  /* 0x0000000807177824 */ /* 0x000fc800078e0214 */
[----:B------:R-:W1:Y:S02]  /*7a70*/  SYNCS.PHASECHK.TRANS64.TRYWAIT P0, [R23+URZ+0x58], R14 ;  /* 0x0000580e170075a7 */ /* 0x000e64000800017f */
[----:B-1----:R-:W-:Y:S05]  /*7a80*/  @!P0 BRA `(.L_x_169) ;  /* 0x0000001000708947 */ /* 0x002fea0003800000 */
.L_x_195:
[----:B-1----:R-:W-:Y:S01]  /*7a90*/  PRMT R14, R9, 0x9910, RZ ;  /* 0x00009910090e7816 */ /* 0x002fe200000000ff */
[----:B0-----:R0:W-:Y:S03]  /*7aa0*/  @!P1 SYNCS.ARRIVE.TRANS64 RZ, [R23+URZ], R15 ;  /* 0x0000000f17ff99a7 */ /* 0x0011e6000800003f */
[----:B------:R-:W-:-:S13]  /*7ab0*/  ISETP.NE.AND P0, PT, R14, 0x2, PT ;  /* 0x000000020e00780c */ /* 0x000fda0003f05270 */
[----:B0-----:R-:W-:Y:S05]  /*7ac0*/  @P0 BRA `(.L_x_170) ;  /* 0x0000000000040947 */ /* 0x001fea0003800000 */
[----:B------:R-:W-:Y:S01]  /*7ad0*/  BPT.TRAP 0x1 ;  /* 0x000000040000795c */ /* 0x000fe20000300000 */
.L_x_170:
[----:B------:R-:W-:Y:S01]  /*7ae0*/  IMAD R14, R7, 0x8, R12 ;  /* 0x00000008070e7824 */ /* 0x000fe200078e020c */
[----:B------:R-:W-:Y:S01]  /*7af0*/  R2UR UR9, R23 ;  /* 0x00000000170972ca */ /* 0x000fe200000e0000 */
[----:B------:R-:W-:Y:S01]  /*7b00*/  VIADD R4, R4, 0xffffffff ;  /* 0xffffffff04047836 */ /* 0x000fe20000000000 */
[----:B------:R-:W-:Y:S01]  /*7b10*/  UIADD3 UR4, UP0, UR20, 0xf0, URZ ;  /* 0x000000f014047890 */ /* 0x000fe2000ff1e03f */
[----:B------:R-:W-:Y:S01]  /*7b20*/  IMAD.SHL.U32 R14, R14, 0x400, RZ ;  /* 0x000004000e0e7824 */ /* 0x000fe200078e00ff */
[----:B------:R-:W-:Y:S01]  /*7b30*/  R2UR UR11, R21 ;  /* 0x00000000150b72ca */ /* 0x000fe200000e0000 */
[----:B------:R-:W-:Y:S01]  /*7b40*/  UIADD3 UR22, UP1, UR20, 0x1f0, URZ ;  /* 0x000001f014167890 */ /* 0x000fe2000ff3e03f */
[----:B------:R-:W-:Y:S01]  /*7b50*/  R2UR UR10, R22 ;  /* 0x00000000160a72ca */ /* 0x000fe200000e0000 */
[--C-:B------:R-:W-:Y:S01]  /*7b60*/  IMAD R14, R14, 0x2, R20.reuse ;  /* 0x000000020e0e7824 */ /* 0x100fe200078e0214 */
[----:B------:R-:W-:Y:S01]  /*7b70*/  R2UR UR12, R6 ;  /* 0x00000000060c72ca */ /* 0x000fe200000e0000 */
[----:B------:R-:W-:Y:S01]  /*7b80*/  IMAD R20, R7, 0x1000, R20 ;  /* 0x0000100007147824 */ /* 0x000fe200078e0214 */
[----:B------:R-:W-:Y:S01]  /*7b90*/  R2UR UR18, R19 ;  /* 0x00000000131272ca */ /* 0x000fe200000e0000 */
[----:B------:R-:W-:Y:S01]  /*7ba0*/  VIADD R7, R7, 0x1 ;  /* 0x0000000107077836 */ /* 0x000fe20000000000 */
[----:B------:R-:W-:Y:S01]  /*7bb0*/  R2UR UR5, R14 ;  /* 0x000000000e0572ca */ /* 0x000fe200000e0000 */
[----:B------:R-:W-:Y:S01]  /*7bc0*/  UIADD3.X UR23, URZ, UR21, URZ, UP1, !UPT ;  /* 0x000000153f177290 */ /* 0x000fe20008ffe43f */
[----:B------:R-:W-:Y:S01]  /*7bd0*/  R2UR UR8, R20 ;  /* 0x00000000140872ca */ /* 0x000fe200000e0000 */
[----:B------:R-:W-:Y:S01]  /*7be0*/  UMOV UR19, 0xff0000 ;  /* 0x00ff000000137882 */ /* 0x000fe20000000000 */
[----:B------:R-:W-:Y:S01]  /*7bf0*/  ISETP.GT.AND P1, PT, R4, 0x1, PT ;  /* 0x000000010400780c */ /* 0x000fe20003f24270 */
[----:B------:R-:W-:Y:S01]  /*7c00*/  UMOV UR6, 0x0 ;  /* 0x0000000000067882 */ /* 0x000fe20000000000 */
[----:B------:R-:W-:Y:S01]  /*7c10*/  UMOV UR7, 0x10000000 ;  /* 0x1000000000077882 */ /* 0x000fe20000000000 */
[----:B------:R-:W-:Y:S01]  /*7c20*/  ISETP.NE.AND P0, PT, R7, 0xb, PT ;  /* 0x0000000b0700780c */ /* 0x000fe20003f05270 */
[----:B------:R-:W-:-:S03]  /*7c30*/  VIADD R22, R22, 0x20 ;  /* 0x0000002016167836 */ /* 0x000fc60000000000 */
[----:B------:R-:W-:Y:S02]  /*7c40*/  SEL R14, RZ, 0x1, P0 ;  /* 0x00000001ff0e7807 */ /* 0x000fe40000000000 */
[----:B------:R-:W-:Y:S01]  /*7c50*/  UIADD3 UR13, UR5, 0x180, URZ ;  /* 0x00000180050d7890 */ /* 0x000fe2000fffe03f */
[----:B------:R-:W-:Y:S01]  /*7c60*/  SEL R7, R7, RZ, P0 ;  /* 0x000000ff07077207 */ /* 0x000fe20000000000 */
[----:B------:R-:W-:Y:S01]  /*7c70*/  UIADD3.X UR5, URZ, UR21, URZ, UP0, !UPT ;  /* 0x000000153f057290 */ /* 0x000fe200087fe43f */
[----:B------:R-:W-:Y:S01]  /*7c80*/  LOP3.LUT R5, R5, R14, RZ, 0x3c, !PT ;  /* 0x0000000e05057212 */ /* 0x000fe200078e3cff */
[----:B------:R-:W-:-:S03]  /*7c90*/  UIADD3 UR14, UR8, 0x2c180, URZ ;  /* 0x0002c180080e7890 */ /* 0x000fc6000fffe03f */
[----:B------:R-:W-:-:S04]  /*7ca0*/  UMOV UR8, UR13 ;  /* 0x0000000d00087c82 */ /* 0x000fc80008000000 */
[----:B------:R0:W-:Y:S02]  /*7cb0*/  UTMALDG.3D.MULTICAST [UR8], [UR4], UR19, desc[UR6] ;  /* 0x00000608040073b4 */ /* 0x0001e40008011813 */
[----:B0-----:R-:W-:Y:S01]  /*7cc0*/  UMOV UR8, UR14 ;  /* 0x0000000e00087c82 */ /* 0x001fe20008000000 */
[----:B------:R-:W-:Y:S02]  /*7cd0*/  UMOV UR11, UR18 ;  /* 0x00000012000b7c82 */ /* 0x000fe40008000000 */
[----:B------:R0:W-:Y:S02]  /*7ce0*/  UTMALDG.3D [UR8], [UR22], desc[UR6] ;  /* 0x00000608160075b4 */ /* 0x0001e40008011000 */
[----:B0-----:R-:W-:Y:S05]  /*7cf0*/  @P1 BRA `(.L_x_171) ;  /* 0xfffffffc003c1947 */ /* 0x001fea000383ffff */
.L_x_168:
[----:B------:R-:W-:Y:S05]  /*7d00*/  BSYNC B1 ;  /* 0x0000000000017941 */ /* 0x000fea0003800000 */
.L_x_167:
[----:B------:R-:W-:Y:S01]  /*7d10*/  LOP3.LUT P1, RZ, R10, 0xff, RZ, 0xc0, !PT ;  /* 0x000000ff0aff7812 */ /* 0x000fe2000782c0ff */
[C---:B------:R-:W-:Y:S01]  /*7d20*/  IMAD.IADD R7, R11.reuse, 0x1, R8 ;  /* 0x000000010b077824 */ /* 0x040fe200078e0208 */
[----:B------:R-:W-:Y:S01]  /*7d30*/  ULDC.64 UR4, c[0x0][0x650] ;  /* 0x0001940000047ab9 */ /* 0x000fe20000000a00 */
[----:B------:R-:W-:Y:S01]  /*7d40*/  ISETP.GE.U32.AND P2, PT, R11, 0xb, PT ;  /* 0x0000000b0b00780c */ /* 0x000fe20003f46070 */
[----:B------:R-:W-:Y:S01]  /*7d50*/  BSSY B1, `(.L_x_172) ;  /* 0x000006b000017945 */ /* 0x000fe20003800000 */
[----:B------:R-:W-:Y:S01]  /*7d60*/  IMAD.MOV.U32 R21, RZ, RZ, -0x1 ;  /* 0xffffffffff157424 */ /* 0x000fe200078e00ff */
[----:B------:R-:W-:Y:S01]  /*7d70*/  ISETP.GT.U32.AND P0, PT, R7, 0xa, PT ;  /* 0x0000000a0700780c */ /* 0x000fe20003f04070 */
[----:B------:R-:W-:Y:S01]  /*7d80*/  IMAD.MOV.U32 R19, RZ, RZ, -0x1 ;  /* 0xffffffffff137424 */ /* 0x000fe200078e00ff */
[----:B------:R-:W-:Y:S02]  /*7d90*/  PRMT R10, RZ, 0x7610, R10 ;  /* 0x00007610ff0a7816 */ /* 0x000fe4000000000a */
[----:B------:R-:W-:-:S03]  /*7da0*/  ISETP.LT.U32.AND P0, PT, R11, 0xb, P0 ;  /* 0x0000000b0b00780c */ /* 0x000fc60000701070 */
[----:B------:R-:W0:Y:S01]  /*7db0*/  @P1 S2R R12, SR_CgaCtaId ;  /* 0x00000000000c1919 */ /* 0x000e220000008800 */
[----:B------:R-:W-:-:S04]  /*7dc0*/  @P1 MOV R5, 0x400 ;  /* 0x0000040000051802 */ /* 0x000fc80000000f00 */
[----:B0-----:R-:W-:Y:S01]  /*7dd0*/  @P1 LEA R6, R12, R5, 0x18 ;  /* 0x000000050c061211 */ /* 0x001fe200078ec0ff */
[----:B------:R-:W-:Y:S01]  /*7de0*/  IMAD.WIDE.U32 R4, R7, -0x45d1745d, RZ ;  /* 0xba2e8ba307047825 */ /* 0x000fe200078e00ff */
[----:B------:R-:W-:Y:S02]  /*7df0*/  SEL R4, RZ, 0x1, !P0 ;  /* 0x00000001ff047807 */ /* 0x000fe40004000000 */
[----:B------:R0:W-:Y:S01]  /*7e00*/  @P1 SYNCS.ARRIVE.TRANS64.A1T0 RZ, [R6+URZ+0xc8], RZ ;  /* 0x0000c8ff06ff19a7 */ /* 0x0001e2000810003f */
[----:B------:R-:W-:Y:S02]  /*7e10*/  IADD3 R16, P1, R16, UR36, RZ ;  /* 0x0000002410107c10 */ /* 0x000fe4000ff3e0ff */
[----:B------:R-:W-:Y:S02]  /*7e20*/  LOP3.LUT R3, R3, R4, RZ, 0x3c, !PT ;  /* 0x0000000403037212 */ /* 0x000fe400078e3cff */
[----:B------:R-:W-:Y:S02]  /*7e30*/  IADD3.X R17, R17, UR42, RZ, P1, !PT ;  /* 0x0000002a11117c10 */ /* 0x000fe40008ffe4ff */
[----:B------:R-:W-:-:S02]  /*7e40*/  ISETP.GE.U32.AND P0, PT, R16, UR4, PT ;  /* 0x0000000410007c0c */ /* 0x000fc4000bf06070 */
[----:B0-----:R-:W-:Y:S02]  /*7e50*/  SHF.R.U32.HI R6, RZ, 0x3, R5 ;  /* 0x00000003ff067819 */ /* 0x001fe40000011605 */
[----:B------:R-:W-:Y:S02]  /*7e60*/  ISETP.GE.U32.AND.EX P0, PT, R17, UR5, PT, P0 ;  /* 0x0000000511007c0c */ /* 0x000fe4000bf06100 */
[----:B------:R-:W-:Y:S01]  /*7e70*/  @P2 LOP3.LUT R3, R3, 0x1, R6, 0x78, !PT ;  /* 0x0000000103032812 */ /* 0x000fe200078e7806 */
[----:B------:R-:W-:Y:S01]  /*7e80*/  IMAD R8, R6, -0xb, R7 ;  /* 0xfffffff506087824 */ /* 0x000fe200078e0207 */
[----:B------:R-:W-:Y:S01]  /*7e90*/  PRMT R4, RZ, 0x7610, R4 ;  /* 0x00007610ff047816 */ /* 0x000fe20000000004 */
[----:B------:R-:W-:-:S08]  /*7ea0*/  IMAD.MOV.U32 R6, RZ, RZ, -0x1 ;  /* 0xffffffffff067424 */ /* 0x000fd000078e00ff */
[----:B------:R-:W-:Y:S05]  /*7eb0*/  @P0 BRA `(.L_x_173) ;  /* 0x0000000400500947 */ /* 0x000fea0003800000 */
[----:B------:R-:W0:Y:S01]  /*7ec0*/  S2R R19, SR_CTAID.X ;  /* 0x0000000000137919 */ /* 0x000e220000002500 */
[----:B------:R-:W-:Y:S01]  /*7ed0*/  ULDC.64 UR4, c[0x0][0x628] ;  /* 0x00018a0000047ab9 */ /* 0x000fe20000000a00 */
[----:B------:R-:W1:Y:S01]  /*7ee0*/  LDC R20, c[0x0][0x144] ;  /* 0x00005100ff147b82 */ /* 0x000e620000000800 */
[----:B------:R-:W-:Y:S01]  /*7ef0*/  ISETP.NE.U32.AND P0, PT, RZ, UR4, PT ;  /* 0x00000004ff007c0c */ /* 0x000fe2000bf05070 */
[----:B------:R-:W2:Y:S01]  /*7f00*/  S2R R14, SR_CTAID.Y ;  /* 0x00000000000e7919 */ /* 0x000ea20000002600 */
[----:B------:R-:W-:Y:S01]  /*7f10*/  ULDC UR7, c[0x0][0x630] ;  /* 0x00018c0000077ab9 */ /* 0x000fe20000000800 */
[----:B------:R-:W-:Y:S01]  /*7f20*/  ULDC UR8, c[0x0][0x150] ;  /* 0x0000540000087ab9 */ /* 0x000fe20000000800 */
[----:B------:R-:W-:Y:S01]  /*7f30*/  ISETP.NE.AND.EX P0, PT, RZ, UR5, PT, P0 ;  /* 0x00000005ff007c0c */ /* 0x000fe2000bf05300 */
[----:B------:R-:W-:Y:S02]  /*7f40*/  IMAD.MOV.U32 R4, RZ, RZ, R16 ;  /* 0x000000ffff047224 */ /* 0x000fe400078e0010 */
[----:B------:R-:W-:Y:S01]  /*7f50*/  IMAD.MOV.U32 R5, RZ, RZ, R17 ;  /* 0x000000ffff057224 */ /* 0x000fe200078e0011 */
[----:B0-----:R-:W-:-:S09]  /*7f60*/  I2FP.F32.U32 R21, R19 ;  /* 0x0000001300157245 */ /* 0x001fd20000201000 */
[----:B------:R-:W-:Y:S05]  /*7f70*/  @!P0 BRA `(.L_x_174) ;  /* 0x0000000000288947 */ /* 0x000fea0003800000 */
[----:B------:R-:W-:Y:S02]  /*7f80*/  ULDC UR6, c[0x0][0x634] ;  /* 0x00018d0000067ab9 */ /* 0x000fe40000000800 */
[----:B------:R-:W-:-:S05]  /*7f90*/  IADD3 R5, P0, R16, UR6, RZ ;  /* 0x0000000610057c10 */ /* 0x000fca000ff1e0ff */
[----:B------:R-:W-:-:S04]  /*7fa0*/  IMAD.X R15, RZ, RZ, R17, P0 ;  /* 0x000000ffff0f7224 */ /* 0x000fc800000e0611 */
[----:B------:R-:W-:-:S04]  /*7fb0*/  IMAD.WIDE.U32 R6, R15, UR4, RZ ;  /* 0x000000040f067c25 */ /* 0x000fc8000f8e00ff */
[----:B------:R-:W-:-:S04]  /*7fc0*/  IMAD.WIDE.U32 R6, P0, R5, UR5, R6 ;  /* 0x0000000505067c25 */ /* 0x000fc8000f800006 */
[----:B------:R-:W-:-:S04]  /*7fd0*/  IMAD.WIDE.U32 R4, R5, UR4, RZ ;  /* 0x0000000405047c25 */ /* 0x000fc8000f8e00ff */
[----:B------:R-:W-:Y:S01]  /*7fe0*/  IMAD.MOV.U32 R4, RZ, RZ, R7 ;  /* 0x000000ffff047224 */ /* 0x000fe200078e0007 */
[----:B------:R-:W-:Y:S01]  /*7ff0*/  IADD3 RZ, P1, R5, R6, RZ ;  /* 0x0000000605ff7210 */ /* 0x000fe20007f3e0ff */
[----:B------:R-:W-:-:S04]  /*8000*/  IMAD.X R5, RZ, RZ, RZ, P0 ;  /* 0x000000ffff057224 */ /* 0x000fc800000e06ff */
[----:B------:R-:W-:-:S08]  /*8010*/  IMAD.WIDE.U32.X R4, R15, UR5, R4, P1 ;  /* 0x000000050f047c25 */ /* 0x000fd000088e0404 */
.L_x_174:
[----:B------:R-:W-:Y:S01]  /*8020*/  FMUL R21, R21, UR8 ;  /* 0x0000000815157c20 */ /* 0x000fe20008400000 */
[--C-:B------:R-:W-:Y:S01]  /*8030*/  SHF.R.U64 R15, R4, UR7, R5.reuse ;  /* 0x00000007040f7c19 */ /* 0x100fe20008001205 */
[----:B------:R-:W-:Y:S01]  /*8040*/  ULDC.64 UR4, c[0x0][0x620] ;  /* 0x0001880000047ab9 */ /* 0x000fe20000000a00 */
[----:B------:R-:W-:Y:S01]  /*8050*/  SHF.R.U32.HI R4, RZ, UR7, R5 ;  /* 0x00000007ff047c19 */ /* 0x000fe20008011605 */
[----:B------:R-:W-:Y:S01]  /*8060*/  ULDC.64 UR6, c[0x0][0x640] ;  /* 0x0001900000067ab9 */ /* 0x000fe20000000a00 */
[----:B------:R-:W-:Y:S01]  /*8070*/  IADD3 R5, P0, RZ, -R15, RZ ;  /* 0x8000000fff057210 */ /* 0x000fe20007f1e0ff */
[----:B------:R-:W0:Y:S04]  /*8080*/  F2I.U32.TRUNC.NTZ R21, R21 ;  /* 0x0000001500157305 */ /* 0x000e28000020f000 */
[----:B------:R-:W-:Y:S01]  /*8090*/  IMAD.X R4, RZ, RZ, ~R4, P0 ;  /* 0x000000ffff047224 */ /* 0x000fe200000e0e04 */
[----:B------:R-:W-:-:S03]  /*80a0*/  ISETP.NE.U32.AND P0, PT, RZ, UR6, PT ;  /* 0x00000006ff007c0c */ /* 0x000fc6000bf05070 */
[----:B------:R-:W-:Y:S01]  /*80b0*/  IMAD R4, R4, UR4, RZ ;  /* 0x0000000404047c24 */ /* 0x000fe2000f8e02ff */
[----:B------:R-:W-:-:S03]  /*80c0*/  ISETP.NE.AND.EX P0, PT, RZ, UR7, PT, P0 ;  /* 0x00000007ff007c0c */ /* 0x000fc6000bf05300 */
[C---:B------:R-:W-:Y:S01]  /*80d0*/  IMAD R7, R5.reuse, UR5, R4 ;  /* 0x0000000505077c24 */ /* 0x040fe2000f8e0204 */
[----:B------:R-:W-:Y:S01]  /*80e0*/  ULDC UR5, c[0x0][0x154] ;  /* 0x0000550000057ab9 */ /* 0x000fe20000000800 */
[----:B------:R-:W-:Y:S01]  /*80f0*/  IMAD.WIDE.U32 R4, R5, UR4, R16 ;  /* 0x0000000405047c25 */ /* 0x000fe2000f8e0010 */
[----:B------:R-:W-:-:S03]  /*8100*/  ULDC UR4, c[0x0][0x618] ;  /* 0x0001860000047ab9 */ /* 0x000fc60000000800 */
[----:B0-----:R-:W-:Y:S02]  /*8110*/  IMAD.MOV R6, RZ, RZ, -R21 ;  /* 0x000000ffff067224 */ /* 0x001fe400078e0a15 */
[----:B------:R-:W0:Y:S01]  /*8120*/  LDC R21, c[0x0][0x148] ;  /* 0x00005200ff157b82 */ /* 0x000e220000000800 */
[----:B------:R-:W-:Y:S02]  /*8130*/  IMAD.IADD R5, R5, 0x1, R7 ;  /* 0x0000000105057824 */ /* 0x000fe400078e0207 */
[----:B-1----:R-:W-:Y:S01]  /*8140*/  IMAD R19, R20, R6, R19 ;  /* 0x0000000614137224 */ /* 0x002fe200078e0213 */
[----:B--2---:R-:W-:Y:S02]  /*8150*/  I2FP.F32.U32 R6, R14 ;  /* 0x0000000e00067245 */ /* 0x004fe40000201000 */
[--C-:B------:R-:W-:Y:S02]  /*8160*/  SHF.R.U64 R20, R4, UR4, R5.reuse ;  /* 0x0000000404147c19 */ /* 0x100fe40008001205 */
[----:B------:R-:W-:Y:S01]  /*8170*/  SHF.R.U32.HI R5, RZ, UR4, R5 ;  /* 0x00000004ff057c19 */ /* 0x000fe20008011605 */
[----:B------:R-:W-:Y:S01]  /*8180*/  FMUL R6, R6, UR5 ;  /* 0x0000000506067c20 */ /* 0x000fe20008400000 */
[----:B------:R-:W-:-:S02]  /*8190*/  ULDC UR4, c[0x0][0x608] ;  /* 0x0001820000047ab9 */ /* 0x000fc40000000800 */
[--C-:B------:R-:W-:Y:S01]  /*81a0*/  SHF.R.U64 R23, R20, UR4, R5.reuse ;  /* 0x0000000414177c19 */ /* 0x100fe20008001205 */
[----:B------:R1:W2:Y:S01]  /*81b0*/  F2I.U32.TRUNC.NTZ R24, R6 ;  /* 0x0000000600187305 */ /* 0x0002a2000020f000 */
[----:B------:R-:W-:Y:S01]  /*81c0*/  SHF.R.U32.HI R4, RZ, UR4, R5 ;  /* 0x00000004ff047c19 */ /* 0x000fe20008011605 */
[----:B------:R-:W-:-:S03]  /*81d0*/  ULDC UR4, c[0x0][0x658] ;  /* 0x0001960000047ab9 */ /* 0x000fc60000000800 */
[--C-:B------:R-:W-:Y:S02]  /*81e0*/  SHF.R.U64 R22, R23, UR4, R4.reuse ;  /* 0x0000000417167c19 */ /* 0x100fe40008001204 */
[----:B------:R-:W-:-:S03]  /*81f0*/  SHF.R.U32.HI R25, RZ, UR4, R4 ;  /* 0x00000004ff197c19 */ /* 0x000fc60008011604 */
[----:B------:R-:W-:Y:S02]  /*8200*/  IMAD.MOV.U32 R4, RZ, RZ, R22 ;  /* 0x000000ffff047224 */ /* 0x000fe400078e0016 */
[----:B------:R-:W-:Y:S01]  /*8210*/  IMAD.MOV.U32 R5, RZ, RZ, R25 ;  /* 0x000000ffff057224 */ /* 0x000fe200078e0019 */
[----:B-1----:R-:W-:Y:S06]  /*8220*/  @!P0 BRA `(.L_x_175) ;  /* 0x0000000000288947 */ /* 0x002fec0003800000 */
        /* <DEDUP_REMOVED lines=10> */
.L_x_175:
[----:B------:R-:W-:Y:S01]  /*82d0*/  ISETP.NE.AND P0, PT, R2, 0x1, PT ;  /* 0x000000010200780c */ /* 0x000fe20003f05270 */
[----:B------:R-:W-:Y:S01]  /*82e0*/  ULDC UR4, c[0x0][0x648] ;  /* 0x0001920000047ab9 */ /* 0x000fe20000000800 */
[----:B------:R-:W-:Y:S01]  /*82f0*/  LOP3.LUT R23, R23, UR16, RZ, 0xc0, !PT ;  /* 0x0000001017177c12 */ /* 0x000fe2000f8ec0ff */
[----:B--2---:R-:W-:Y:S01]  /*8300*/  IMAD.MOV R24, RZ, RZ, -R24 ;  /* 0x000000ffff187224 */ /* 0x004fe200078e0a18 */
[----:B------:R-:W-:Y:S01]  /*8310*/  SHF.R.U64 R4, R4, UR4, R5 ;  /* 0x0000000404047c19 */ /* 0x000fe20008001205 */
[----:B------:R-:W-:Y:S01]  /*8320*/  ULDC UR4, c[0x0][0x638] ;  /* 0x00018e0000047ab9 */ /* 0x000fe20000000800 */
[----:B------:R-:W-:Y:S01]  /*8330*/  LOP3.LUT R7, R20, UR15, RZ, 0xc0, !PT ;  /* 0x0000000f14077c12 */ /* 0x000fe2000f8ec0ff */
[----:B------:R-:W-:Y:S01]  /*8340*/  ULDC UR5, c[0x0][0x610] ;  /* 0x0001840000057ab9 */ /* 0x000fe20000000800 */
[----:B------:R-:W-:Y:S02]  /*8350*/  IMAD.MOV.U32 R6, RZ, RZ, R15 ;  /* 0x000000ffff067224 */ /* 0x000fe400078e000f */
[----:B------:R-:W-:-:S02]  /*8360*/  IMAD.MOV R5, RZ, RZ, -R4 ;  /* 0x000000ffff057224 */ /* 0x000fc400078e0a04 */
[----:B------:R-:W-:Y:S02]  /*8370*/  IMAD R4, R4, UR17, R23 ;  /* 0x0000001104047c24 */ /* 0x000fe4000f8e0217 */
[----:B0-----:R-:W-:Y:S02]  /*8380*/  @P0 IMAD R19, R21, R24, R14 ;  /* 0x0000001815130224 */ /* 0x001fe400078e020e */
[----:B------:R-:W-:Y:S01]  /*8390*/  IMAD R22, R5, UR4, R22 ;  /* 0x0000000405167c24 */ /* 0x000fe2000f8e0216 */
[----:B------:R-:W-:Y:S01]  /*83a0*/  ULDC UR4, c[0x0][0x600] ;  /* 0x0001800000047ab9 */ /* 0x000fe20000000800 */
[----:B------:R-:W-:Y:S02]  /*83b0*/  IMAD R21, R4, UR5, R19 ;  /* 0x0000000504157c24 */ /* 0x000fe4000f8e0213 */
[----:B------:R-:W-:Y:S02]  /*83c0*/  IMAD R22, R22, UR4, R7 ;  /* 0x0000000416167c24 */ /* 0x000fe4000f8e0207 */
[----:B------:R-:W-:-:S03]  /*83d0*/  IMAD.MOV.U32 R4, RZ, RZ, 0x1 ;  /* 0x00000001ff047424 */ /* 0x000fc600078e00ff */
[----:B------:R-:W-:Y:S02]  /*83e0*/  SEL R19, R22, R21, !P0 ;  /* 0x0000001516137207 */ /* 0x000fe40004000000 */
[----:B------:R-:W-:-:S07]  /*83f0*/  SEL R21, R21, R22, !P0 ;  /* 0x0000001615157207 */ /* 0x000fce0004000000 */
.L_x_173:
[----:B------:R-:W-:Y:S05]  /*8400*/  BSYNC B1 ;  /* 0x0000000000017941 */ /* 0x000fea0003800000 */
.L_x_172:
[----:B------:R-:W-:-:S13]  /*8410*/  LOP3.LUT P0, RZ, R4, 0xff, RZ, 0xc0, !PT ;  /* 0x000000ff04ff7812 */ /* 0x000fda000780c0ff */
[----:B------:R-:W-:Y:S05]  /*8420*/  @P0 BRA `(.L_x_176) ;  /* 0xfffffff400380947 */ /* 0x000fea000383ffff */
[----:B------:R-:W-:Y:S05]  /*8430*/  BSYNC B0 ;  /* 0x0000000000007941 */ /* 0x000fea0003800000 */
.L_x_165:
[----:B------:R-:W-:-:S03]  /*8440*/  UMOV UR4, 0xffffffff ;  /* 0xffffffff00047882 */ /* 0x000fc60000000000 */
[----:B------:R-:W-:Y:S05]  /*8450*/  BRA.DIV UR4, `(.L_x_177) ;  /* 0x0000000a04107947 */ /* 0x000fea000b800000 */
[----:B------:R-:W-:-:S13]  /*8460*/  ELECT P6, URZ, PT ;  /* 0x00000000003f782f */ /* 0x000fda00038c0000 */
.L_x_198:
[----:B------:R-:W-:Y:S04]  /*8470*/  BSSY B0, `(.L_x_178) ;  /* 0x000006a000007945 */ /* 0x000fe80003800000 */
[----:B------:R-:W-:Y:S05]  /*8480*/  @!P6 BRA `(.L_x_179) ;  /* 0x0000000400a0e947 */ /* 0x000fea0003800000 */
[----:B------:R-:W-:-:S04]  /*8490*/  LOP3.LUT R18, R18, 0x2, RZ, 0xfc, !PT ;  /* 0x0000000212127812 */ /* 0x000fc800078efcff */
[----:B------:R-:W-:-:S13]  /*84a0*/  ISETP.NE.AND P0, PT, R18, 0x3, PT ;  /* 0x000000031200780c */ /* 0x000fda0003f05270 */
[----:B------:R-:W-:Y:S05]  /*84b0*/  @!P0 BRA `(.L_x_180) ;  /* 0x0000000000048947 */ /* 0x000fea0003800000 */
[----:B------:R-:W-:Y:S01]  /*84c0*/  BPT.TRAP 0x1 ;  /* 0x000000040000795c */ /* 0x000fe20000300000 */
.L_x_180:
[----:B------:R-:W0:Y:S01]  /*84d0*/  S2R R5, SR_CgaCtaId ;  /* 0x0000000000057919 */ /* 0x000e220000008800 */
[----:B------:R-:W-:Y:S02]  /*84e0*/  MOV R0, 0x400 ;  /* 0x0000040000007802 */ /* 0x000fe40000000f00 */
[----:B------:R-:W-:Y:S02]  /*84f0*/  SHF.L.U32 R2, R3, 0x1f, RZ ;  /* 0x0000001f03027819 */ /* 0x000fe400000006ff */
[----:B0-----:R-:W-:-:S05]  /*8500*/  LEA R5, R5, R0, 0x18 ;  /* 0x0000000005057211 */ /* 0x001fca00078ec0ff */
[----:B------:R-:W-:-:S04]  /*8510*/  VIADD R5, R5, 0x58 ;  /* 0x0000005805057836 */ /* 0x000fc80000000000 */
[C---:B------:R-:W-:Y:S02]  /*8520*/  IMAD R7, R8.reuse, 0x8, R5 ;  /* 0x0000000808077824 */ /* 0x040fe400078e0205 */
[----:B------:R-:W-:Y:S02]  /*8530*/  VIADD R8, R8, 0x1 ;  /* 0x0000000108087836 */ /* 0x000fe40000000000 */
[----:B------:R-:W0:Y:S03]  /*8540*/  SYNCS.PHASECHK.TRANS64.TRYWAIT P0, [R7+URZ], R2 ;  /* 0x00000002070075a7 */ /* 0x000e26000800017f */
[----:B------:R-:W-:-:S04]  /*8550*/  ISETP.NE.AND P1, PT, R8, 0xb, PT ;  /* 0x0000000b0800780c */ /* 0x000fc80003f25270 */
[----:B------:R-:W-:Y:S02]  /*8560*/  SEL R0, RZ, 0x1, P1 ;  /* 0x00000001ff007807 */ /* 0x000fe40000800000 */
[----:B------:R-:W-:Y:S02]  /*8570*/  SEL R8, R8, RZ, P1 ;  /* 0x000000ff08087207 */ /* 0x000fe40000800000 */
[----:B------:R-:W-:-:S03]  /*8580*/  LOP3.LUT R9, R3, R0, RZ, 0x3c, !PT ;  /* 0x0000000003097212 */ /* 0x000fc600078e3cff */
[----:B------:R-:W-:Y:S01]  /*8590*/  IMAD R6, R8, 0x8, R5 ;  /* 0x0000000808067824 */ /* 0x000fe200078e0205 */
[----:B------:R-:W-:Y:S01]  /*85a0*/  SHF.L.U32 R3, R9, 0x1f, RZ ;  /* 0x0000001f09037819 */ /* 0x000fe200000006ff */
[----:B0-----:R-:W-:Y:S06]  /*85b0*/  @!P0 BRA `(.L_x_181) ;  /* 0x0000000400d88947 */ /* 0x001fec0003800000 */
.L_x_199:
[----:B------:R-:W1:Y:S01]  /*85c0*/  SYNCS.PHASECHK.TRANS64.TRYWAIT P0, [R6+URZ], R3 ;  /* 0x00000003060075a7 */ /* 0x000e62000800017f */
[----:B------:R-:W-:-:S05]  /*85d0*/  VIADD R0, R8, 0x1 ;  /* 0x0000000108007836 */ /* 0x000fca0000000000 */
[----:B------:R-:W-:-:S04]  /*85e0*/  ISETP.NE.AND P1, PT, R0, 0xb, PT ;  /* 0x0000000b0000780c */ /* 0x000fc80003f25270 */
[----:B0-----:R-:W-:Y:S02]  /*85f0*/  SEL R2, RZ, 0x1, P1 ;  /* 0x00000001ff027807 */ /* 0x001fe40000800000 */
[----:B------:R-:W-:Y:S02]  /*8600*/  SEL R0, R0, RZ, P1 ;  /* 0x000000ff00007207 */ /* 0x000fe40000800000 */
[----:B------:R-:W-:-:S03]  /*8610*/  LOP3.LUT R9, R9, R2, RZ, 0x3c, !PT ;  /* 0x0000000209097212 */ /* 0x000fc600078e3cff */
[----:B------:R-:W-:Y:S01]  /*8620*/  IMAD R7, R0, 0x8, R5 ;  /* 0x0000000800077824 */ /* 0x000fe200078e0205 */
[----:B------:R-:W-:Y:S01]  /*8630*/  SHF.L.U32 R4, R9, 0x1f, RZ ;  /* 0x0000001f09047819 */ /* 0x000fe200000006ff */
[----:B-1----:R-:W-:Y:S06]  /*8640*/  @!P0 BRA `(.L_x_182) ;  /* 0x0000000400c88947 */ /* 0x002fec0003800000 */
.L_x_200:
[----:B------:R-:W1:Y:S01]  /*8650*/  SYNCS.PHASECHK.TRANS64.TRYWAIT P0, [R7+URZ], R4 ;  /* 0x00000004070075a7 */ /* 0x000e62000800017f */
[----:B------:R-:W-:-:S05]  /*8660*/  VIADD R0, R0, 0x1 ;  /* 0x0000000100007836 */ /* 0x000fca0000000000 */
[----:B------:R-:W-:-:S04]  /*8670*/  ISETP.NE.AND P1, PT, R0, 0xb, PT ;  /* 0x0000000b0000780c */ /* 0x000fc80003f25270 */
[----:B------:R-:W-:Y:S02]  /*8680*/  SEL R2, RZ, 0x1, P1 ;  /* 0x00000001ff027807 */ /* 0x000fe40000800000 */
[----:B------:R-:W-:Y:S02]  /*8690*/  SEL R0, R0, RZ, P1 ;  /* 0x000000ff00007207 */ /* 0x000fe40000800000 */
[----:B------:R-:W-:-:S03]  /*86a0*/  LOP3.LUT R9, R9, R2, RZ, 0x3c, !PT ;  /* 0x0000000209097212 */ /* 0x000fc600078e3cff */
[----:B0-----:R-:W-:Y:S01]  /*86b0*/  IMAD R6, R0, 0x8, R5 ;  /* 0x0000000800067824 */ /* 0x001fe200078e0205 */
[----:B------:R-:W-:Y:S01]  /*86c0*/  SHF.L.U32 R3, R9, 0x1f, RZ ;  /* 0x0000001f09037819 */ /* 0x000fe200000006ff */
[----:B-1----:R-:W-:Y:S06]  /*86d0*/  @!P0 BRA `(.L_x_183) ;  /* 0x0000000400b88947 */ /* 0x002fec0003800000 */
.L_x_201:
        /* <DEDUP_REMOVED lines=9> */
.L_x_202:
        /* <DEDUP_REMOVED lines=9> */
.L_x_203:
        /* <DEDUP_REMOVED lines=9> */
.L_x_204:
        /* <DEDUP_REMOVED lines=9> */
.L_x_205:
        /* <DEDUP_REMOVED lines=9> */
.L_x_206:
        /* <DEDUP_REMOVED lines=9> */
.L_x_207:
[----:B------:R-:W1:Y:S01]  /*8a40*/  SYNCS.PHASECHK.TRANS64.TRYWAIT P0, [R6+URZ], R3 ;  /* 0x00000003060075a7 */ /* 0x000e62000800017f */
[----:B------:R-:W-:-:S05]  /*8a50*/  VIADD R0, R0, 0x1 ;  /* 0x0000000100007836 */ /* 0x000fca0000000000 */
[----:B------:R-:W-:-:S04]  /*8a60*/  ISETP.NE.AND P1, PT, R0, 0xb, PT ;  /* 0x0000000b0000780c */ /* 0x000fc80003f25270 */
[----:B------:R-:W-:Y:S02]  /*8a70*/  SEL R2, RZ, 0x1, P1 ;  /* 0x00000001ff027807 */ /* 0x000fe40000800000 */
[----:B------:R-:W-:Y:S02]  /*8a80*/  SEL R0, R0, RZ, P1 ;  /* 0x000000ff00007207 */ /* 0x000fe40000800000 */
[----:B------:R-:W-:Y:S01]  /*8a90*/  LOP3.LUT R2, R9, R2, RZ, 0x3c, !PT ;  /* 0x0000000209027212 */ /* 0x000fe200078e3cff */
[----:B-1----:R-:W-:Y:S06]  /*8aa0*/  @!P0 BRA `(.L_x_190) ;  /* 0x0000000400508947 */ /* 0x002fec0003800000 */
.L_x_208:
[----:B------:R-:W-:Y:S01]  /*8ab0*/  IMAD R5, R0, 0x8, R5 ;  /* 0x0000000800057824 */ /* 0x000fe200078e0205 */
[----:B------:R-:W-:-:S07]  /*8ac0*/  SHF.L.U32 R0, R2, 0x1f, RZ ;  /* 0x0000001f02007819 */ /* 0x000fce00000006ff */
.L_x_191:
[----:B--2---:R2:W3:Y:S02]  /*8ad0*/  SYNCS.PHASECHK.TRANS64.TRYWAIT P0, [R5+URZ], R0 ;  /* 0x00000000050075a7 */ /* 0x0044e4000800017f */
[----:B---3--:R-:W-:Y:S05]  /*8ae0*/  @!P0 NANOSLEEP.SYNCS 0x989680 ;  /* 0x009896800000895d */ /* 0x008fea0003900000 */
[----:B------:R-:W3:Y:S02]  /*8af0*/  @!P0 SYNCS.PHASECHK.TRANS64 P0, [R5+URZ], R0 ;  /* 0x00000000050085a7 */ /* 0x000ee4000800007f */
[----:B---3--:R-:W-:Y:S05]  /*8b00*/  @!P0 BRA `(.L_x_191) ;  /* 0xfffffffc00f08947 */ /* 0x008fea000383ffff */
.L_x_179:
[----:B------:R-:W-:Y:S05]  /*8b10*/  BSYNC B0 ;  /* 0x0000000000007941 */ /* 0x000fea0003800000 */
.L_x_178:
[----:B------:R-:W-:Y:S05]  /*8b20*/  EXIT ;  /* 0x000000000000794d */ /* 0x000fea0003800000 */
.L_x_22:
[----:B-1----:R1:W2:Y:S02]  /*8b30*/  SYNCS.PHASECHK.TRANS64.TRYWAIT P1, [R3+URZ], R0 ;  /* 0x00000000030075a7 */ /* 0x0022a4000802017f */
[----:B--2---:R-:W-:Y:S05]  /*8b40*/  @!P1 NANOSLEEP.SYNCS 0x989680 ;  /* 0x009896800000995d */ /* 0x004fea0003900000 */
[----:B------:R-:W2:Y:S02]  /*8b50*/  @!P1 SYNCS.PHASECHK.TRANS64 P1, [R3+URZ], R0 ;  /* 0x00000000030095a7 */ /* 0x000ea4000802007f */
[----:B--2---:R-:W-:Y:S05]  /*8b60*/  @!P1 BRA `(.L_x_22) ;  /* 0xfffffffc00f09947 */ /* 0x004fea000383ffff */
[----:B------:R-:W-:Y:S05]  /*8b70*/  BRA `(.L_x_21) ;  /* 0xffffff8c003c7947 */ /* 0x000fea000383ffff */
.L_x_27:
[----:B-1----:R1:W2:Y:S02]  /*8b80*/  SYNCS.PHASECHK.TRANS64.TRYWAIT P1, [R5+URZ], R4 ;  /* 0x00000004050075a7 */ /* 0x0022a4000802017f */
[----:B--2---:R-:W-:Y:S05]  /*8b90*/  @!P1 NANOSLEEP.SYNCS 0x989680 ;  /* 0x009896800000995d */ /* 0x004fea0003900000 */
[----:B------:R-:W2:Y:S02]  /*8ba0*/  @!P1 SYNCS.PHASECHK.TRANS64 P1, [R5+URZ], R4 ;  /* 0x00000004050095a7 */ /* 0x000ea4000802007f */
[----:B--2---:R-:W-:Y:S05]  /*8bb0*/  @!P1 BRA `(.L_x_27) ;  /* 0xfffffffc00f09947 */ /* 0x004fea000383ffff */
[----:B------:R-:W-:Y:S05]  /*8bc0*/  BRA `(.L_x_26) ;  /* 0xffffff9000107947 */ /* 0x000fea000383ffff */
.L_x_166:
[----:B------:R-:W-:Y:S01]  /*8bd0*/  BSSY B1, `(.L_x_192) ;  /* 0x0000006000017945 */ /* 0x000fe20003800000 */
[----:B------:R-:W-:-:S07]  /*8be0*/  IMAD.MOV.U32 R15, RZ, RZ, -0x1 ;  /* 0xffffffffff0f7424 */ /* 0x000fce00078e00ff */
[----:B------:R-:W-:Y:S05]  /*8bf0*/  WARPSYNC.COLLECTIVE R15, `(.L_x_193) ;  /* 0x000000000f0c7348 */ /* 0x000fea0003c00000 */
[----:B------:R-:W-:Y:S02]  /*8c00*/  ELECT P6, UR62, PT ;  /* 0x00000000003e782f */ /* 0x000fe400038c0000 */
[----:B------:R-:W-:Y:S01]  /*8c10*/  MOV R14, UR62 ;  /* 0x0000003e000e7c02 */ /* 0x000fe20008000f00 */
[----:B------:R-:W-:Y:S10]  /*8c20*/  ENDCOLLECTIVE ;  /* 0x000000000000791b */ /* 0x000ff40003800000 */
.L_x_193:
[----:B------:R-:W-:Y:S05]  /*8c30*/  BSYNC B1 ;  /* 0x0000000000017941 */ /* 0x000fea0003800000 */
.L_x_192:
[----:B------:R-:W-:Y:S05]  /*8c40*/  BRA `(.L_x_194) ;  /* 0xffffffec003c7947 */ /* 0x000fea000383ffff */
.L_x_169:
[----:B-1----:R1:W2:Y:S02]  /*8c50*/  SYNCS.PHASECHK.TRANS64.TRYWAIT P0, [R23+URZ+0x58], R14 ;  /* 0x0000580e170075a7 */ /* 0x0022a4000800017f */
[----:B--2---:R-:W-:Y:S05]  /*8c60*/  @!P0 NANOSLEEP.SYNCS 0x989680 ;  /* 0x009896800000895d */ /* 0x004fea0003900000 */
[----:B------:R-:W2:Y:S02]  /*8c70*/  @!P0 SYNCS.PHASECHK.TRANS64 P0, [R23+URZ+0x58], R14 ;  /* 0x0000580e170085a7 */ /* 0x000ea4000800007f */
[----:B--2---:R-:W-:Y:S05]  /*8c80*/  @!P0 BRA `(.L_x_169) ;  /* 0xfffffffc00f08947 */ /* 0x004fea000383ffff */
[----:B------:R-:W-:Y:S05]  /*8c90*/  BRA `(.L_x_195) ;  /* 0xffffffec007c7947 */ /* 0x000fea000383ffff */
.L_x_177:
[----:B------:R-:W-:Y:S01]  /*8ca0*/  BSSY B0, `(.L_x_196) ;  /* 0x0000006000007945 */ /* 0x000fe20003800000 */
[----:B------:R-:W-:-:S07]  /*8cb0*/  IMAD.MOV.U32 R15, RZ, RZ, -0x1 ;  /* 0xffffffffff0f7424 */ /* 0x000fce00078e00ff */
[----:B------:R-:W-:Y:S05]  /*8cc0*/  WARPSYNC.COLLECTIVE R15, `(.L_x_197) ;  /* 0x000000000f0c7348 */ /* 0x000fea0003c00000 */
[----:B------:R-:W-:Y:S02]  /*8cd0*/  ELECT P6, UR62, PT ;  /* 0x00000000003e782f */ /* 0x000fe400038c0000 */
[----:B------:R-:W-:Y:S01]  /*8ce0*/  MOV R14, UR62 ;  /* 0x0000003e000e7c02 */ /* 0x000fe20008000f00 */
[----:B------:R-:W-:Y:S10]  /*8cf0*/  ENDCOLLECTIVE ;  /* 0x000000000000791b */ /* 0x000ff40003800000 */
.L_x_197:
[----:B------:R-:W-:Y:S05]  /*8d00*/  BSYNC B0 ;  /* 0x0000000000007941 */ /* 0x000fea0003800000 */
.L_x_196:
[----:B------:R-:W-:Y:S05]  /*8d10*/  BRA `(.L_x_198) ;  /* 0xfffffff400d47947 */ /* 0x000fea000383ffff */
.L_x_181:
[----:B0-----:R0:W1:Y:S02]  /*8d20*/  SYNCS.PHASECHK.TRANS64.TRYWAIT P0, [R7+URZ], R2 ;  /* 0x00000002070075a7 */ /* 0x001064000800017f */
[----:B-1----:R-:W-:Y:S05]  /*8d30*/  @!P0 NANOSLEEP.SYNCS 0x989680 ;  /* 0x009896800000895d */ /* 0x002fea0003900000 */
[----:B------:R-:W1:Y:S02]  /*8d40*/  @!P0 SYNCS.PHASECHK.TRANS64 P0, [R7+URZ], R2 ;  /* 0x00000002070085a7 */ /* 0x000e64000800007f */
[----:B-1----:R-:W-:Y:S05]  /*8d50*/  @!P0 BRA `(.L_x_181) ;  /* 0xfffffffc00f08947 */ /* 0x002fea000383ffff */
[----:B------:R-:W-:Y:S05]  /*8d60*/  BRA `(.L_x_199) ;  /* 0xfffffff800147947 */ /* 0x000fea000383ffff */
.L_x_182:
[----:B0-----:R0:W1:Y:S02]  /*8d70*/  SYNCS.PHASECHK.TRANS64.TRYWAIT P0, [R6+URZ], R3 ;  /* 0x00000003060075a7 */ /* 0x001064000800017f */
[----:B-1----:R-:W-:Y:S05]  /*8d80*/  @!P0 NANOSLEEP.SYNCS 0x989680 ;  /* 0x009896800000895d */ /* 0x002fea0003900000 */
[----:B------:R-:W1:Y:S02]  /*8d90*/  @!P0 SYNCS.PHASECHK.TRANS64 P0, [R6+URZ], R3 ;  /* 0x00000003060085a7 */ /* 0x000e64000800007f */
[----:B-1----:R-:W-:Y:S05]  /*8da0*/  @!P0 BRA `(.L_x_182) ;  /* 0xfffffffc00f08947 */ /* 0x002fea000383ffff */
[----:B------:R-:W-:Y:S05]  /*8db0*/  BRA `(.L_x_200) ;  /* 0xfffffff800247947 */ /* 0x000fea000383ffff */
.L_x_183:
[----:B0-----:R0:W1:Y:S02]  /*8dc0*/  SYNCS.PHASECHK.TRANS64.TRYWAIT P0, [R7+URZ], R4 ;  /* 0x00000004070075a7 */ /* 0x001064000800017f */
[----:B-1----:R-:W-:Y:S05]  /*8dd0*/  @!P0 NANOSLEEP.SYNCS 0x989680 ;  /* 0x009896800000895d */ /* 0x002fea0003900000 */
[----:B------:R-:W1:Y:S02]  /*8de0*/  @!P0 SYNCS.PHASECHK.TRANS64 P0, [R7+URZ], R4 ;  /* 0x00000004070085a7 */ /* 0x000e64000800007f */
[----:B-1----:R-:W-:Y:S05]  /*8df0*/  @!P0 BRA `(.L_x_183) ;  /* 0xfffffffc00f08947 */ /* 0x002fea000383ffff */
[----:B------:R-:W-:Y:S05]  /*8e00*/  BRA `(.L_x_201) ;  /* 0xfffffff800347947 */ /* 0x000fea000383ffff */
.L_x_184:
[----:B0-----:R0:W1:Y:S02]  /*8e10*/  SYNCS.PHASECHK.TRANS64.TRYWAIT P0, [R6+URZ], R3 ;  /* 0x00000003060075a7 */ /* 0x001064000800017f */
[----:B-1----:R-:W-:Y:S05]  /*8e20*/  @!P0 NANOSLEEP.SYNCS 0x989680 ;  /* 0x009896800000895d */ /* 0x002fea0003900000 */
[----:B------:R-:W1:Y:S02]  /*8e30*/  @!P0 SYNCS.PHASECHK.TRANS64 P0, [R6+URZ], R3 ;  /* 0x00000003060085a7 */ /* 0x000e64000800007f */
[----:B-1----:R-:W-:Y:S05]  /*8e40*/  @!P0 BRA `(.L_x_184) ;  /* 0xfffffffc00f08947 */ /* 0x002fea000383ffff */
[----:B------:R-:W-:Y:S05]  /*8e50*/  BRA `(.L_x_202) ;  /* 0xfffffff800447947 */ /* 0x000fea000383ffff */
.L_x_185:
[----:B0-----:R0:W1:Y:S02]  /*8e60*/  SYNCS.PHASECHK.TRANS64.TRYWAIT P0, [R7+URZ], R4 ;  /* 0x00000004070075a7 */ /* 0x001064000800017f */
[----:B-1----:R-:W-:Y:S05]  /*8e70*/  @!P0 NANOSLEEP.SYNCS 0x989680 ;  /* 0x009896800000895d */ /* 0x002fea0003900000 */
[----:B------:R-:W1:Y:S02]  /*8e80*/  @!P0 SYNCS.PHASECHK.TRANS64 P0, [R7+URZ], R4 ;  /* 0x00000004070085a7 */ /* 0x000e64000800007f */
[----:B-1----:R-:W-:Y:S05]  /*8e90*/  @!P0 BRA `(.L_x_185) ;  /* 0xfffffffc00f08947 */ /* 0x002fea000383ffff */
[----:B------:R-:W-:Y:S05]  /*8ea0*/  BRA `(.L_x_203) ;  /* 0xfffffff800547947 */ /* 0x000fea000383ffff */
.L_x_186:
[----:B0-----:R0:W1:Y:S02]  /*8eb0*/  SYNCS.PHASECHK.TRANS64.TRYWAIT P0, [R6+URZ], R3 ;  /* 0x00000003060075a7 */ /* 0x001064000800017f */
[----:B-1----:R-:W-:Y:S05]  /*8ec0*/  @!P0 NANOSLEEP.SYNCS 0x989680 ;  /* 0x009896800000895d */ /* 0x002fea0003900000 */
[----:B------:R-:W1:Y:S02]  /*8ed0*/  @!P0 SYNCS.PHASECHK.TRANS64 P0, [R6+URZ], R3 ;  /* 0x00000003060085a7 */ /* 0x000e64000800007f */
[----:B-1----:R-:W-:Y:S05]  /*8ee0*/  @!P0 BRA `(.L_x_186) ;  /* 0xfffffffc00f08947 */ /* 0x002fea000383ffff */
[----:B------:R-:W-:Y:S05]  /*8ef0*/  BRA `(.L_x_204) ;  /* 0xfffffff800647947 */ /* 0x000fea000383ffff */
.L_x_187:
[----:B0-----:R0:W1:Y:S02]  /*8f00*/  SYNCS.PHASECHK.TRANS64.TRYWAIT P0, [R7+URZ], R4 ;  /* 0x00000004070075a7 */ /* 0x001064000800017f */
[----:B-1----:R-:W-:Y:S05]  /*8f10*/  @!P0 NANOSLEEP.SYNCS 0x989680 ;  /* 0x009896800000895d */ /* 0x002fea0003900000 */
[----:B------:R-:W1:Y:S02]  /*8f20*/  @!P0 SYNCS.PHASECHK.TRANS64 P0, [R7+URZ], R4 ;  /* 0x00000004070085a7 */ /* 0x000e64000800007f */
[----:B-1----:R-:W-:Y:S05]  /*8f30*/  @!P0 BRA `(.L_x_187) ;  /* 0xfffffffc00f08947 */ /* 0x002fea000383ffff */
[----:B------:R-:W-:Y:S05]  /*8f40*/  BRA `(.L_x_205) ;  /* 0xfffffff800747947 */ /* 0x000fea000383ffff */
.L_x_188:
[----:B0-----:R0:W1:Y:S02]  /*8f50*/  SYNCS.PHASECHK.TRANS64.TRYWAIT P0, [R6+URZ], R3 ;  /* 0x00000003060075a7 */ /* 0x001064000800017f */
[----:B-1----:R-:W-:Y:S05]  /*8f60*/  @!P0 NANOSLEEP.SYNCS 0x989680 ;  /* 0x009896800000895d */ /* 0x002fea0003900000 */
[----:B------:R-:W1:Y:S02]  /*8f70*/  @!P0 SYNCS.PHASECHK.TRANS64 P0, [R6+URZ], R3 ;  /* 0x00000003060085a7 */ /* 0x000e64000800007f */
[----:B-1----:R-:W-:Y:S05]  /*8f80*/  @!P0 BRA `(.L_x_188) ;  /* 0xfffffffc00f08947 */ /* 0x002fea000383ffff */
[----:B------:R-:W-:Y:S05]  /*8f90*/  BRA `(.L_x_206) ;  /* 0xfffffff800847947 */ /* 0x000fea000383ffff */
.L_x_189:
[----:B0-----:R0:W1:Y:S02]  /*8fa0*/  SYNCS.PHASECHK.TRANS64.TRYWAIT P0, [R7+URZ], R4 ;  /* 0x00000004070075a7 */ /* 0x001064000800017f */
[----:B-1----:R-:W-:Y:S05]  /*8fb0*/  @!P0 NANOSLEEP.SYNCS 0x989680 ;  /* 0x009896800000895d */ /* 0x002fea0003900000 */
[----:B------:R-:W1:Y:S02]  /*8fc0*/  @!P0 SYNCS.PHASECHK.TRANS64 P0, [R7+URZ], R4 ;  /* 0x00000004070085a7 */ /* 0x000e64000800007f */
[----:B-1----:R-:W-:Y:S05]  /*8fd0*/  @!P0 BRA `(.L_x_189) ;  /* 0xfffffffc00f08947 */ /* 0x002fea000383ffff */
[----:B------:R-:W-:Y:S05]  /*8fe0*/  BRA `(.L_x_207) ;  /* 0xfffffff800947947 */ /* 0x000fea000383ffff */
.L_x_190:
[----:B-1----:R1:W2:Y:S02]  /*8ff0*/  SYNCS.PHASECHK.TRANS64.TRYWAIT P0, [R6+URZ], R3 ;  /* 0x00000003060075a7 */ /* 0x0022a4000800017f */
[----:B--2---:R-:W-:Y:S05]  /*9000*/  @!P0 NANOSLEEP.SYNCS 0x989680 ;  /* 0x009896800000895d */ /* 0x004fea0003900000 */
[----:B------:R-:W2:Y:S02]  /*9010*/  @!P0 SYNCS.PHASECHK.TRANS64 P0, [R6+URZ], R3 ;  /* 0x00000003060085a7 */ /* 0x000ea4000800007f */
[----:B--2---:R-:W-:Y:S05]  /*9020*/  @!P0 BRA `(.L_x_190) ;  /* 0xfffffffc00f08947 */ /* 0x004fea000383ffff */
[----:B------:R-:W-:Y:S05]  /*9030*/  BRA `(.L_x_208) ;  /* 0xfffffff8009c7947 */ /* 0x000fea000383ffff */
.L_x_209:
[----:B------:R-:W-:-:S00]  /*9040*/  BRA `(.L_x_209) ;  /* 0xfffffffc00fc7947 */ /* 0x000fc0000383ffff */
[----:B------:R-:W-:-:S00]  /*9050*/  NOP ;  /* 0x0000000000007918 */ /* 0x000fc00000000000 */
        /* <DEDUP_REMOVED lines=10> */
.L_x_210:


//--------------------- .nv.global.init           --------------------------
	.section	.nv.global.init,"aw",@progbits
.nv.global.init:
	.type		$str$22,@object
	.size		$str$22,($str$23 - $str$22)
$str$22:
        /*0000*/ 	.byte	0x6b, 0x5f, 0x74, 0x69, 0x6c, 0x65, 0x5f, 0x63, 0x6f, 0x75, 0x6e, 0x74, 0x20, 0x3e, 0x3d, 0x20
        /*0010*/ 	.byte	0x31, 0x00
	.type		$str$23,@object
	.size		$str$23,(__unnamed_1 - $str$23)
$str$23:
        /*0012*/ 	.byte	0x2f, 0x74, 0x6d, 0x70, 0x2f, 0x63, 0x75, 0x74, 0x6c, 0x61, 0x73, 0x73, 0x5f, 0x73, 0x77, 0x65
        /*0022*/ 	.byte	0x65, 0x70, 0x5f, 0x73, 0x72, 0x63, 0x2f, 0x69, 0x6e, 0x63, 0x6c, 0x75, 0x64, 0x65, 0x2f, 0x63
        /*0032*/ 	.byte	0x75, 0x74, 0x6c, 0x61, 0x73, 0x73, 0x2f, 0x67, 0x65, 0x6d, 0x6d, 0x2f, 0x63, 0x6f, 0x6c, 0x6c
        /*0042*/ 	.byte	0x65, 0x63, 0x74, 0x69, 0x76, 0x65, 0x2f, 0x73, 0x6d, 0x39, 0x30, 0x5f, 0x6d, 0x6d, 0x61, 0x5f
        /*0052*/ 	.byte	0x74, 0x6d, 0x61, 0x5f, 0x67, 0x6d, 0x6d, 0x61, 0x5f, 0x73, 0x73, 0x5f, 0x77, 0x61, 0x72, 0x70
        /*0062*/ 	.byte	0x73, 0x70, 0x65, 0x63, 0x69, 0x61, 0x6c, 0x69, 0x7a, 0x65, 0x64, 0x2e, 0x68, 0x70, 0x70, 0x00
	.type		__unnamed_1,@object
	.size		__unnamed_1,(.L_0 - __unnamed_1)
__unnamed_1:
        /*0072*/ 	.byte	0x76, 0x6f, 0x69, 0x64, 0x20, 0x63, 0x75, 0x74, 0x6c, 0x61, 0x73, 0x73, 0x3a, 0x3a, 0x67, 0x65
        /* <DEDUP_REMOVED lines=180> */
        /*0bc2*/ 	.byte	0x74, 0x65, 0x3a, 0x3a, 0x69, 0x64, 0x65, 0x6e, 0x74, 0x69, 0x74, 0x79, 0x5d, 0x00
.L_0:


//--------------------- .nv.shared._ZN7cutlass13device_kernelINS_4gemm6kernel13GemmUniversalIN4cute5tupleIJiiiiEEENS1_10collective13CollectiveMmaINS1_34MainloopSm90TmaGmmaWarpSpecializedILi11ENS5_IJNS4_1CILi1EEENSA_ILi8EEESB_EEENS1_35KernelTmaWarpSpecializedCooperativeEEENS5_IJNSA_ILi256EEENSA_ILi64EEENSA_ILi32EEEEEENS_10bfloat16_tENS5_IJlSB_lEEESK_SL_NS4_8TiledMMAINS4_8MMA_AtomIJNS4_4SM904GMMA27MMA_64x64x16_F32BF16BF16_SSILNSP_5MajorE0ELSR_0ELNSP_7ScaleInE1ELSS_1EEEEEENS4_6LayoutINS5_IJNSA_ILi2EEESB_SB_EEENS5_IJSB_NSA_ILi0EEESY_EEEEENS5_IJNS4_10UnderscoreES11_S11_EEEEENS4_23SM90_TMA_LOAD_MULTICASTENS4_14ComposedLayoutINS4_7SwizzleILi2ELi4ELi3EEENS4_18smem_ptr_flag_bitsILi16EEENSV_INS5_IJSC_SI_EEENS5_IJSI_SB_EEEEEEEvNS4_8identityENS4_13SM90_TMA_LOADES1D_vS1E_EENS_8epilogue10collective6detail29Sm90TmaWarpSpecializedAdapterINS1I_15DefaultEpilogueISK_SL_SL_NS1H_6thread17LinearCombinationISK_Li1EffLNS1M_9ScaleType4KindE0ELNS_15FloatRoundStyleE2ESK_EENS1_15EpilogueDefaultEEEEEvvEEEEvNT_6ParamsE --------------------------
	.section	.nv.shared._ZN7cutlass13device_kernelINS_4gemm6kernel13GemmUniversalIN4cute5tupleIJiiiiEEENS1_10collective13CollectiveMmaINS1_34MainloopSm90TmaGmmaWarpSpecializedILi11ENS5_IJNS4_1CILi1EEENSA_ILi8EEESB_EEENS1_35KernelTmaWarpSpecializedCooperativeEEENS5_IJNSA_ILi256EEENSA_ILi64EEENSA_ILi32EEEEEENS_10bfloat16_tENS5_IJlSB_lEEESK_SL_NS4_8TiledMMAINS4_8MMA_AtomIJNS4_4SM904GMMA27MMA_64x64x16_F32BF16BF16_SSILNSP_5MajorE0ELSR_0ELNSP_7ScaleInE1ELSS_1EEEEEENS4_6LayoutINS5_IJNSA_ILi2EEESB_SB_EEENS5_IJSB_NSA_ILi0EEESY_EEEEENS5_IJNS4_10UnderscoreES11_S11_EEEEENS4_23SM90_TMA_LOAD_MULTICASTENS4_14ComposedLayoutINS4_7SwizzleILi2ELi4ELi3EEENS4_18smem_ptr_flag_bitsILi16EEENSV_INS5_IJSC_SI_EEENS5_IJSI_SB_EEEEEEEvNS4_8identityENS4_13SM90_TMA_LOADES1D_vS1E_EENS_8epilogue10collective6detail29Sm90TmaWarpSpecializedAdapterINS1I_15DefaultEpilogueISK_SL_SL_NS1H_6thread17LinearCombinationISK_Li1EffLNS1M_9ScaleType4KindE0ELNS_15FloatRoundStyleE2ESK_EENS1_15EpilogueDefaultEEEEEvvEEEEvNT_6ParamsE,"aw",@nobits
	.sectionflags	@""
	.align	16
	.zero		1024


//--------------------- .nv.shared.reserved.0     --------------------------
	.section	.nv.shared.reserved.0,"aw",@nobits
	.weak		__nv_reservedSMEM_offset_0_alias
	.size		__nv_reservedSMEM_offset_0_alias, 0, 0
	.other		__nv_reservedSMEM_offset_0_alias,@"STO_CUDA_RESERVED_SHARED STV_DEFAULT"
__nv_reservedSMEM_offset_0_alias:
	.zero		0


//--------------------- .nv.global                --------------------------
	.section	.nv.global,"aw",@nobits
.nv.global:
	.type		_ZN40_INTERNAL_9f060a01_4_k_cu_a6fbb9f2_182724cute1_E,@object
	.size		_ZN40_INTERNAL_9f060a01_4_k_cu_a6fbb9f2_182724cute1_E,(_ZN40_INTERNAL_9f060a01_4_k_cu_a6fbb9f2_182724cuda3std3__45__cpo6cbeginE - _ZN40_INTERNAL_9f060a01_4_k_cu_a6fbb9f2_182724cute1_E)
_ZN40_INTERNAL_9f060a01_4_k_cu_a6fbb9f2_182724cute1_E:
	.zero		1
	.type		_ZN40_INTERNAL_9f060a01_4_k_cu_a6fbb9f2_182724cuda3std3__45__cpo6cbeginE,@object
	.size		_ZN40_INTERNAL_9f060a01_4_k_cu_a6fbb9f2_182724cuda3std3__45__cpo6cbeginE,(_ZN40_INTERNAL_9f060a01_4_k_cu_a6fbb9f2_182724cuda3std3__48in_placeE - _ZN40_INTERNAL_9f060a01_4_k_cu_a6fbb9f2_182724cuda3std3__45__cpo6cbeginE)
_ZN40_INTERNAL_9f060a01_4_k_cu_a6fbb9f2_182724cuda3std3__45__cpo6cbeginE:
	.zero		1
	.type		_ZN40_INTERNAL_9f060a01_4_k_cu_a6fbb9f2_182724cuda3std3__48in_placeE,@object
	.size		_ZN40_INTERNAL_9f060a01_4_k_cu_a6fbb9f2_182724cuda3std3__48in_placeE,(_ZN40_INTERNAL_9f060a01_4_k_cu_a6fbb9f2_182724cuda3std6ranges3__45__cpo9iter_moveE - _ZN40_INTERNAL_9f060a01_4_k_cu_a6fbb9f2_182724cuda3std3__48in_placeE)
_ZN40_INTERNAL_9f060a01_4_k_cu_a6fbb9f2_182724cuda3std3__48in_placeE:
	.zero		1
	.type		_ZN40_INTERNAL_9f060a01_4_k_cu_a6fbb9f2_182724cuda3std6ranges3__45__cpo9iter_moveE,@object
	.size		_ZN40_INTERNAL_9f060a01_4_k_cu_a6fbb9f2_182724cuda3std6ranges3__45__cpo9iter_moveE,(_ZN40_INTERNAL_9f060a01_4_k_cu_a6fbb9f2_182724cuda3std3__45__cpo5beginE - _ZN40_INTERNAL_9f060a01_4_k_cu_a6fbb9f2_182724cuda3std6ranges3__45__cpo9iter_moveE)
_ZN40_INTERNAL_9f060a01_4_k_cu_a6fbb9f2_182724cuda3std6ranges3__45__cpo9iter_moveE:
	.zero		1
	.type		_ZN40_INTERNAL_9f060a01_4_k_cu_a6fbb9f2_182724cuda3std3__45__cpo5beginE,@object
	.size		_ZN40_INTERNAL_9f060a01_4_k_cu_a6fbb9f2_182724cuda3std3__45__cpo5beginE,(_ZN40_INTERNAL_9f060a01_4_k_cu_a6fbb9f2_182724cuda3std3__442_GLOBAL__N__9f060a01_4_k_cu_a6fbb9f2_182726ignoreE - _ZN40_INTERNAL_9f060a01_4_k_cu_a6fbb9f2_182724cuda3std3__45__cpo5beginE)
_ZN40_INTERNAL_9f060a01_4_k_cu_a6fbb9f2_182724cuda3std3__45__cpo5beginE:
	.zero		1
	.type		_ZN40_INTERNAL_9f060a01_4_k_cu_a6fbb9f2_182724cuda3std3__442_GLOBAL__N__9f060a01_4_k_cu_a6fbb9f2_182726ignoreE,@object
	.size		_ZN40_INTERNAL_9f060a01_4_k_cu_a6fbb9f2_182724cuda3std3__442_GLOBAL__N__9f060a01_4_k_cu_a6fbb9f2_182726ignoreE,(_ZN40_INTERNAL_9f060a01_4_k_cu_a6fbb9f2_182724cute7productE - _ZN40_INTERNAL_9f060a01_4_k_cu_a6fbb9f2_182724cuda3std3__442_GLOBAL__N__9f060a01_4_k_cu_a6fbb9f2_182726ignoreE)
_ZN40_INTERNAL_9f060a01_4_k_cu_a6fbb9f2_182724cuda3std3__442_GLOBAL__N__9f060a01_4_k_cu_a6fbb9f2_182726ignoreE:
	.zero		1
	.type		_ZN40_INTERNAL_9f060a01_4_k_cu_a6fbb9f2_182724cute7productE,@object
	.size		_ZN40_INTERNAL_9f060a01_4_k_cu_a6fbb9f2_182724cute7productE,(_ZN40_INTERNAL_9f060a01_4_k_cu_a6fbb9f2_182724cuda3std3__45__cpo3endE - _ZN40_INTERNAL_9f060a01_4_k_cu_a6fbb9f2_182724cute7productE)
_ZN40_INTERNAL_9f060a01_4_k_cu_a6fbb9f2_182724cute7productE:
	.zero		1
	.type		_ZN40_INTERNAL_9f060a01_4_k_cu_a6fbb9f2_182724cuda3std3__45__cpo3endE,@object
	.size		_ZN40_INTERNAL_9f060a01_4_k_cu_a6fbb9f2_182724cuda3std3__45__cpo3endE,(_ZN40_INTERNAL_9f060a01_4_k_cu_a6fbb9f2_182724cuda3std3__419piecewise_constructE - _ZN40_INTERNAL_9f060a01_4_k_cu_a6fbb9f2_182724cuda3std3__45__cpo3endE)
_ZN40_INTERNAL_9f060a01_4_k_cu_a6fbb9f2_182724cuda3std3__45__cpo3endE:
	.zero		1
	.type		_ZN40_INTERNAL_9f060a01_4_k_cu_a6fbb9f2_182724cuda3std3__419piecewise_constructE,@object
	.size		_ZN40_INTERNAL_9f060a01_4_k_cu_a6fbb9f2_182724cuda3std3__419piecewise_constructE,(_ZN40_INTERNAL_9f060a01_4_k_cu_a6fbb9f2_182724cuda3std3__45__cpo4cendE - _ZN40_INTERNAL_9f060a01_4_k_cu_a6fbb9f2_182724cuda3std3__419piecewise_constructE)
_ZN40_INTERNAL_9f060a01_4_k_cu_a6fbb9f2_182724cuda3std3__419piecewise_constructE:
	.zero		1
	.type		_ZN40_INTERNAL_9f060a01_4_k_cu_a6fbb9f2_182724cuda3std3__45__cpo4cendE,@object
	.size		_ZN40_INTERNAL_9f060a01_4_k_cu_a6fbb9f2_182724cuda3std3__45__cpo4cendE,(_ZN40_INTERNAL_9f060a01_4_k_cu_a6fbb9f2_182724cuda3std6ranges3__45__cpo4swapE - _ZN40_INTERNAL_9f060a01_4_k_cu_a6fbb9f2_182724cuda3std3__45__cpo4cendE)
_ZN40_INTERNAL_9f060a01_4_k_cu_a6fbb9f2_182724cuda3std3__45__cpo4cendE:
	.zero		1
	.type		_ZN40_INTERNAL_9f060a01_4_k_cu_a6fbb9f2_182724cuda3std6ranges3__45__cpo4swapE,@object
	.size		_ZN40_INTERNAL_9f060a01_4_k_cu_a6fbb9f2_182724cuda3std6ranges3__45__cpo4swapE,(.L_8 - _ZN40_INTERNAL_9f060a01_4_k_cu_a6fbb9f2_182724cuda3std6ranges3__45__cpo4swapE)
_ZN40_INTERNAL_9f060a01_4_k_cu_a6fbb9f2_182724cuda3std6ranges3__45__cpo4swapE:
	.zero		1
.L_8:


//--------------------- .nv.constant0._ZN7cutlass13device_kernelINS_4gemm6kernel13GemmUniversalIN4cute5tupleIJiiiiEEENS1_10collective13CollectiveMmaINS1_34MainloopSm90TmaGmmaWarpSpecializedILi11ENS5_IJNS4_1CILi1EEENSA_ILi8EEESB_EEENS1_35KernelTmaWarpSpecializedCooperativeEEENS5_IJNSA_ILi256EEENSA_ILi64EEENSA_ILi32EEEEEENS_10bfloat16_tENS5_IJlSB_lEEESK_SL_NS4_8TiledMMAINS4_8MMA_AtomIJNS4_4SM904GMMA27MMA_64x64x16_F32BF16BF16_SSILNSP_5MajorE0ELSR_0ELNSP_7ScaleInE1ELSS_1EEEEEENS4_6LayoutINS5_IJNSA_ILi2EEESB_SB_EEENS5_IJSB_NSA_ILi0EEESY_EEEEENS5_IJNS4_10UnderscoreES11_S11_EEEEENS4_23SM90_TMA_LOAD_MULTICASTENS4_14ComposedLayoutINS4_7SwizzleILi2ELi4ELi3EEENS4_18smem_ptr_flag_bitsILi16EEENSV_INS5_IJSC_SI_EEENS5_IJSI_SB_EEEEEEEvNS4_8identityENS4_13SM90_TMA_LOADES1D_vS1E_EENS_8epilogue10collective6detail29Sm90TmaWarpSpecializedAdapterINS1I_15DefaultEpilogueISK_SL_SL_NS1H_6thread17LinearCombinationISK_Li1EffLNS1M_9ScaleType4KindE0ELNS_15FloatRoundStyleE2ESK_EENS1_15EpilogueDefaultEEEEEvvEEEEvNT_6ParamsE --------------------------
	.section	.nv.constant0._ZN7cutlass13device_kernelINS_4gemm6kernel13GemmUniversalIN4cute5tupleIJiiiiEEENS1_10collective13CollectiveMmaINS1_34MainloopSm90TmaGmmaWarpSpecializedILi11ENS5_IJNS4_1CILi1EEENSA_ILi8EEESB_EEENS1_35KernelTmaWarpSpecializedCooperativeEEENS5_IJNSA_ILi256EEENSA_ILi64EEENSA_ILi32EEEEEENS_10bfloat16_tENS5_IJlSB_lEEESK_SL_NS4_8TiledMMAINS4_8MMA_AtomIJNS4_4SM904GMMA27MMA_64x64x16_F32BF16BF16_SSILNSP_5MajorE0ELSR_0ELNSP_7ScaleInE1ELSS_1EEEEEENS4_6LayoutINS5_IJNSA_ILi2EEESB_SB_EEENS5_IJSB_NSA_ILi0EEESY_EEEEENS5_IJNS4_10UnderscoreES11_S11_EEEEENS4_23SM90_TMA_LOAD_MULTICASTENS4_14ComposedLayoutINS4_7SwizzleILi2ELi4ELi3EEENS4_18smem_ptr_flag_bitsILi16EEENSV_INS5_IJSC_SI_EEENS5_IJSI_SB_EEEEEEEvNS4_8identityENS4_13SM90_TMA_LOADES1D_vS1E_EENS_8epilogue10collective6detail29Sm90TmaWarpSpecializedAdapterINS1I_15DefaultEpilogueISK_SL_SL_NS1H_6thread17LinearCombinationISK_Li1EffLNS1M_9ScaleType4KindE0ELNS_15FloatRoundStyleE2ESK_EENS1_15EpilogueDefaultEEEEEvvEEEEvNT_6ParamsE,"a",@progbits
	.sectionflags	@""
	.align	4
.nv.constant0._ZN7cutlass13device_kernelINS_4gemm6kernel13GemmUniversalIN4cute5tupleIJiiiiEEENS1_10collective13CollectiveMmaINS1_34MainloopSm90TmaGmmaWarpSpecializedILi11ENS5_IJNS4_1CILi1EEENSA_ILi8EEESB_EEENS1_35KernelTmaWarpSpecializedCooperativeEEENS5_IJNSA_ILi256EEENSA_ILi64EEENSA_ILi32EEEEEENS_10bfloat16_tENS5_IJlSB_lEEESK_SL_NS4_8TiledMMAINS4_8MMA_AtomIJNS4_4SM904GMMA27MMA_64x64x16_F32BF16BF16_SSILNSP_5MajorE0ELSR_0ELNSP_7ScaleInE1ELSS_1EEEEEENS4_6LayoutINS5_IJNSA_ILi2EEESB_SB_EEENS5_IJSB_NSA_ILi0EEESY_EEEEENS5_IJNS4_10UnderscoreES11_S11_EEEEENS4_23SM90_TMA_LOAD_MULTICASTENS4_14ComposedLayoutINS4_7SwizzleILi2ELi4ELi3EEENS4_18smem_ptr_flag_bitsILi16EEENSV_INS5_IJSC_SI_EEENS5_IJSI_SB_EEEEEEEvNS4_8identityENS4_13SM90_TMA_LOADES1D_vS1E_EENS_8epilogue10collective6detail29Sm90TmaWarpSpecializedAdapterINS1I_15DefaultEpilogueISK_SL_SL_NS1H_6thread17LinearCombinationISK_Li1EffLNS1M_9ScaleType4KindE0ELNS_15FloatRoundStyleE2ESK_EENS1_15EpilogueDefaultEEEEEvvEEEEvNT_6ParamsE:
	.zero		1664


//--------------------- SYMBOLS --------------------------

	.type		.nv.reservedSmem.offset0,@object
	.size		.nv.reservedSmem.offset0,0x4
	.type		__assertfail,@function
